//
// Generated by NVIDIA NVVM Compiler
//
// Compiler Build ID: CL-36424714
// Cuda compilation tools, release 13.0, V13.0.88
// Based on NVVM 20.0.0
//

.version 9.0
.target sm_100
.address_size 64

	// .globl	_Z8rayTraceiPfS_S_S_S_S_i
.func  (.param .b64 func_retval0) __internal_accurate_pow
(
	.param .b64 __internal_accurate_pow_param_0
)
;

.visible .entry _Z8rayTraceiPfS_S_S_S_S_i(
	.param .u32 _Z8rayTraceiPfS_S_S_S_S_i_param_0,
	.param .u64 .ptr .align 1 _Z8rayTraceiPfS_S_S_S_S_i_param_1,
	.param .u64 .ptr .align 1 _Z8rayTraceiPfS_S_S_S_S_i_param_2,
	.param .u64 .ptr .align 1 _Z8rayTraceiPfS_S_S_S_S_i_param_3,
	.param .u64 .ptr .align 1 _Z8rayTraceiPfS_S_S_S_S_i_param_4,
	.param .u64 .ptr .align 1 _Z8rayTraceiPfS_S_S_S_S_i_param_5,
	.param .u64 .ptr .align 1 _Z8rayTraceiPfS_S_S_S_S_i_param_6,
	.param .u32 _Z8rayTraceiPfS_S_S_S_S_i_param_7
)
{
	.reg .pred 	%p<46>;
	.reg .b32 	%r<78>;
	.reg .b32 	%f<100>;
	.reg .b64 	%rd<27>;
	.reg .b64 	%fd<96>;

	ld.param.u32 	%r12, [_Z8rayTraceiPfS_S_S_S_S_i_param_0];
	ld.param.u64 	%rd13, [_Z8rayTraceiPfS_S_S_S_S_i_param_1];
	ld.param.u64 	%rd14, [_Z8rayTraceiPfS_S_S_S_S_i_param_2];
	ld.param.u64 	%rd15, [_Z8rayTraceiPfS_S_S_S_S_i_param_3];
	ld.param.u64 	%rd10, [_Z8rayTraceiPfS_S_S_S_S_i_param_4];
	ld.param.u64 	%rd11, [_Z8rayTraceiPfS_S_S_S_S_i_param_5];
	ld.param.u64 	%rd12, [_Z8rayTraceiPfS_S_S_S_S_i_param_6];
	cvta.to.global.u64 	%rd1, %rd15;
	cvta.to.global.u64 	%rd2, %rd14;
	cvta.to.global.u64 	%rd3, %rd13;
	mov.u32 	%r13, %ctaid.x;
	mov.u32 	%r14, %ntid.x;
	mov.u32 	%r15, %tid.x;
	mad.lo.s32 	%r1, %r13, %r14, %r15;
	setp.lt.s32 	%p1, %r1, %r12;
	@%p1 bra 	$L__BB0_2;
	mul.wide.s32 	%rd16, %r1, 4;
	add.s64 	%rd17, %rd1, %rd16;
	ld.global.f32 	%f99, [%rd17];
	bra.uni 	$L__BB0_3;
$L__BB0_2:
	cvt.rn.f32.s32 	%f16, %r1;
	cvt.rn.f32.s32 	%f17, %r12;
	div.rn.f32 	%f18, %f16, %f17;
	cvt.f64.f32 	%fd27, %f18;
	mul.f64 	%fd28, %fd27, 0d3FE0000000000000;
	mul.f64 	%fd29, %fd28, 0d3FD0000000000000;
	mul.f64 	%fd30, %fd29, 0d4059000000000000;
	mul.f32 	%f19, %f16, 0f42700000;
	div.rn.f32 	%f20, %f19, %f17;
	abs.f32 	%f21, %f20;
	setp.gt.f32 	%p2, %f21, 0f4B800000;
	mov.f32 	%f22, 0f00000000;
	mul.rn.f32 	%f23, %f20, %f22;
	selp.f32 	%f24, %f23, %f20, %p2;
	add.f32 	%f25, %f24, %f24;
	cvt.rni.f32.f32 	%f26, %f25;
	cvt.rzi.s32.f32 	%r16, %f26;
	fma.rn.f32 	%f27, %f26, 0fBF000000, %f24;
	add.s32 	%r17, %r16, 1;
	mul.rn.f32 	%f28, %f27, %f27;
	fma.rn.f32 	%f29, %f28, 0fBF17ACC9, 0f40233590;
	fma.rn.f32 	%f30, %f28, 0f3E684E12, 0fBFAAD2E0;
	fma.rn.f32 	%f31, %f29, %f28, 0fC0A55DF6;
	fma.rn.f32 	%f32, %f30, %f28, 0f4081E0CF;
	fma.rn.f32 	%f33, %f28, %f27, 0f00000000;
	fma.rn.f32 	%f34, %f32, %f28, 0fC09DE9E6;
	fma.rn.f32 	%f35, %f31, %f33, 0f00000000;
	fma.rn.f32 	%f36, %f34, %f28, 0f3F800000;
	fma.rn.f32 	%f37, %f27, 0f40490FDB, %f35;
	and.b32  	%r18, %r16, 1;
	setp.eq.b32 	%p3, %r18, 1;
	selp.f32 	%f38, %f37, %f36, %p3;
	and.b32  	%r19, %r17, 2;
	setp.eq.s32 	%p4, %r19, 0;
	sub.f32 	%f39, %f22, %f38;
	selp.f32 	%f40, %f38, %f39, %p4;
	cvt.f64.f32 	%fd31, %f40;
	mul.f64 	%fd32, %fd30, %fd31;
	cvt.rn.f32.f64 	%f41, %fd32;
	mul.wide.s32 	%rd18, %r1, 4;
	add.s64 	%rd19, %rd3, %rd18;
	st.global.f32 	[%rd19], %f41;
	add.s64 	%rd20, %rd2, %rd18;
	mov.b32 	%r20, 0;
	st.global.u32 	[%rd20], %r20;
	add.f32 	%f42, %f20, %f20;
	cvt.rni.f32.f32 	%f43, %f42;
	cvt.rzi.s32.f32 	%r21, %f43;
	fma.rn.f32 	%f44, %f43, 0fBF000000, %f20;
	mul.rn.f32 	%f45, %f44, %f44;
	fma.rn.f32 	%f46, %f45, 0fBF17ACC9, 0f40233590;
	fma.rn.f32 	%f47, %f45, 0f3E684E12, 0fBFAAD2E0;
	fma.rn.f32 	%f48, %f46, %f45, 0fC0A55DF6;
	fma.rn.f32 	%f49, %f47, %f45, 0f4081E0CF;
	fma.rn.f32 	%f50, %f45, %f44, 0f00000000;
	fma.rn.f32 	%f51, %f49, %f45, 0fC09DE9E6;
	fma.rn.f32 	%f52, %f48, %f50, 0f00000000;
	fma.rn.f32 	%f53, %f51, %f45, 0f3F800000;
	fma.rn.f32 	%f54, %f44, 0f40490FDB, %f52;
	and.b32  	%r22, %r21, 1;
	setp.eq.b32 	%p5, %r22, 1;
	selp.f32 	%f55, %f53, %f54, %p5;
	and.b32  	%r23, %r21, 2;
	setp.eq.s32 	%p6, %r23, 0;
	sub.f32 	%f56, %f22, %f55;
	selp.f32 	%f57, %f55, %f56, %p6;
	cvt.rzi.f32.f32 	%f58, %f20;
	setp.eq.f32 	%p7, %f20, %f58;
	selp.f32 	%f59, %f23, %f57, %p7;
	cvt.f64.f32 	%fd33, %f59;
	mul.f64 	%fd34, %fd30, %fd33;
	cvt.rn.f32.f64 	%f99, %fd34;
	add.s64 	%rd21, %rd1, %rd18;
	st.global.f32 	[%rd21], %f99;
$L__BB0_3:
	mul.wide.s32 	%rd22, %r1, 4;
	add.s64 	%rd4, %rd3, %rd22;
	ld.global.f32 	%f4, [%rd4];
	div.rn.f32 	%f5, %f4, 0f41200000;
	add.s64 	%rd5, %rd1, %rd22;
	cvt.f64.f32 	%fd35, %f4;
	mul.f64 	%fd1, %fd35, 0d3FB999999999999A;
	{
	.reg .b32 %temp; 
	mov.b64 	{%temp, %r2}, %fd1;
	}
	mov.f64 	%fd36, 0d4010000000000000;
	{
	.reg .b32 %temp; 
	mov.b64 	{%temp, %r24}, %fd36;
	}
	and.b32  	%r4, %r24, 2146435072;
	setp.eq.s32 	%p8, %r4, 1072693248;
	abs.f64 	%fd2, %fd1;
	{ // callseq 0, 0
	.param .b64 param0;
	st.param.f64 	[param0], %fd2;
	.param .b64 retval0;
	call.uni (retval0), 
	__internal_accurate_pow, 
	(
	param0
	);
	ld.param.f64 	%fd37, [retval0];
	} // callseq 0
	setp.lt.s32 	%p9, %r2, 0;
	neg.f64 	%fd39, %fd37;
	selp.f64 	%fd40, %fd39, %fd37, %p8;
	selp.f64 	%fd91, %fd40, %fd37, %p9;
	setp.neu.f64 	%p10, %fd1, 0d0000000000000000;
	@%p10 bra 	$L__BB0_5;
	selp.b32 	%r25, %r2, 0, %p8;
	setp.lt.s32 	%p12, %r24, 0;
	or.b32  	%r26, %r25, 2146435072;
	selp.b32 	%r27, %r26, %r25, %p12;
	mov.b32 	%r28, 0;
	mov.b64 	%fd91, {%r28, %r27};
$L__BB0_5:
	add.f64 	%fd41, %fd1, 0d4010000000000000;
	{
	.reg .b32 %temp; 
	mov.b64 	{%temp, %r29}, %fd41;
	}
	and.b32  	%r30, %r29, 2146435072;
	setp.ne.s32 	%p13, %r30, 2146435072;
	@%p13 bra 	$L__BB0_10;
	setp.num.f64 	%p14, %fd1, %fd1;
	@%p14 bra 	$L__BB0_8;
	mov.f64 	%fd42, 0d4010000000000000;
	add.rn.f64 	%fd91, %fd1, %fd42;
	bra.uni 	$L__BB0_10;
$L__BB0_8:
	setp.neu.f64 	%p15, %fd2, 0d7FF0000000000000;
	@%p15 bra 	$L__BB0_10;
	setp.lt.s32 	%p16, %r2, 0;
	setp.eq.s32 	%p17, %r4, 1072693248;
	setp.lt.s32 	%p18, %r24, 0;
	selp.b32 	%r32, 0, 2146435072, %p18;
	and.b32  	%r33, %r24, 2147483647;
	setp.ne.s32 	%p19, %r33, 1071644672;
	or.b32  	%r34, %r32, -2147483648;
	selp.b32 	%r35, %r34, %r32, %p19;
	selp.b32 	%r36, %r35, %r32, %p17;
	selp.b32 	%r37, %r36, %r32, %p16;
	mov.b32 	%r38, 0;
	mov.b64 	%fd91, {%r38, %r37};
$L__BB0_10:
	setp.eq.f64 	%p20, %fd1, 0d3FF0000000000000;
	selp.f64 	%fd9, 0d3FF0000000000000, %fd91, %p20;
	fma.rn.f64 	%fd43, %fd9, 0d3FF71547652B82FE, 0d4338000000000000;
	{
	.reg .b32 %temp; 
	mov.b64 	{%r5, %temp}, %fd43;
	}
	mov.f64 	%fd44, 0dC338000000000000;
	add.rn.f64 	%fd45, %fd43, %fd44;
	fma.rn.f64 	%fd46, %fd45, 0dBFE62E42FEFA39EF, %fd9;
	fma.rn.f64 	%fd47, %fd45, 0dBC7ABC9E3B39803F, %fd46;
	fma.rn.f64 	%fd48, %fd47, 0d3E5ADE1569CE2BDF, 0d3E928AF3FCA213EA;
	fma.rn.f64 	%fd49, %fd48, %fd47, 0d3EC71DEE62401315;
	fma.rn.f64 	%fd50, %fd49, %fd47, 0d3EFA01997C89EB71;
	fma.rn.f64 	%fd51, %fd50, %fd47, 0d3F2A01A014761F65;
	fma.rn.f64 	%fd52, %fd51, %fd47, 0d3F56C16C1852B7AF;
	fma.rn.f64 	%fd53, %fd52, %fd47, 0d3F81111111122322;
	fma.rn.f64 	%fd54, %fd53, %fd47, 0d3FA55555555502A1;
	fma.rn.f64 	%fd55, %fd54, %fd47, 0d3FC5555555555511;
	fma.rn.f64 	%fd56, %fd55, %fd47, 0d3FE000000000000B;
	fma.rn.f64 	%fd57, %fd56, %fd47, 0d3FF0000000000000;
	fma.rn.f64 	%fd58, %fd57, %fd47, 0d3FF0000000000000;
	{
	.reg .b32 %temp; 
	mov.b64 	{%r6, %temp}, %fd58;
	}
	{
	.reg .b32 %temp; 
	mov.b64 	{%temp, %r7}, %fd58;
	}
	shl.b32 	%r39, %r5, 20;
	add.s32 	%r40, %r39, %r7;
	mov.b64 	%fd92, {%r6, %r40};
	{
	.reg .b32 %temp; 
	mov.b64 	{%temp, %r41}, %fd9;
	}
	mov.b32 	%f60, %r41;
	abs.f32 	%f6, %f60;
	setp.lt.f32 	%p21, %f6, 0f4086232B;
	@%p21 bra 	$L__BB0_13;
	setp.lt.f64 	%p22, %fd9, 0d0000000000000000;
	add.f64 	%fd59, %fd9, 0d7FF0000000000000;
	selp.f64 	%fd92, 0d0000000000000000, %fd59, %p22;
	setp.geu.f32 	%p23, %f6, 0f40874800;
	@%p23 bra 	$L__BB0_13;
	shr.u32 	%r42, %r5, 31;
	add.s32 	%r43, %r5, %r42;
	shr.s32 	%r44, %r43, 1;
	shl.b32 	%r45, %r44, 20;
	add.s32 	%r46, %r7, %r45;
	mov.b64 	%fd60, {%r6, %r46};
	sub.s32 	%r47, %r5, %r44;
	shl.b32 	%r48, %r47, 20;
	add.s32 	%r49, %r48, 1072693248;
	mov.b32 	%r50, 0;
	mov.b64 	%fd61, {%r50, %r49};
	mul.f64 	%fd92, %fd61, %fd60;
$L__BB0_13:
	setp.eq.s32 	%p24, %r4, 1072693248;
	cvt.f64.f32 	%fd62, %f99;
	mul.f64 	%fd14, %fd62, 0d3FB999999999999A;
	{
	.reg .b32 %temp; 
	mov.b64 	{%temp, %r8}, %fd14;
	}
	abs.f64 	%fd15, %fd14;
	{ // callseq 1, 0
	.param .b64 param0;
	st.param.f64 	[param0], %fd15;
	.param .b64 retval0;
	call.uni (retval0), 
	__internal_accurate_pow, 
	(
	param0
	);
	ld.param.f64 	%fd63, [retval0];
	} // callseq 1
	setp.lt.s32 	%p25, %r8, 0;
	neg.f64 	%fd65, %fd63;
	selp.f64 	%fd66, %fd65, %fd63, %p24;
	selp.f64 	%fd94, %fd66, %fd63, %p25;
	setp.neu.f64 	%p26, %fd14, 0d0000000000000000;
	@%p26 bra 	$L__BB0_15;
	selp.b32 	%r52, %r8, 0, %p24;
	setp.lt.s32 	%p28, %r24, 0;
	or.b32  	%r53, %r52, 2146435072;
	selp.b32 	%r54, %r53, %r52, %p28;
	mov.b32 	%r55, 0;
	mov.b64 	%fd94, {%r55, %r54};
$L__BB0_15:
	add.f64 	%fd67, %fd14, 0d4010000000000000;
	{
	.reg .b32 %temp; 
	mov.b64 	{%temp, %r56}, %fd67;
	}
	and.b32  	%r57, %r56, 2146435072;
	setp.ne.s32 	%p29, %r57, 2146435072;
	@%p29 bra 	$L__BB0_20;
	setp.num.f64 	%p30, %fd14, %fd14;
	@%p30 bra 	$L__BB0_18;
	mov.f64 	%fd68, 0d4010000000000000;
	add.rn.f64 	%fd94, %fd14, %fd68;
	bra.uni 	$L__BB0_20;
$L__BB0_18:
	setp.neu.f64 	%p31, %fd15, 0d7FF0000000000000;
	@%p31 bra 	$L__BB0_20;
	setp.lt.s32 	%p32, %r8, 0;
	setp.eq.s32 	%p33, %r4, 1072693248;
	setp.lt.s32 	%p34, %r24, 0;
	selp.b32 	%r59, 0, 2146435072, %p34;
	and.b32  	%r60, %r24, 2147483647;
	setp.ne.s32 	%p35, %r60, 1071644672;
	or.b32  	%r61, %r59, -2147483648;
	selp.b32 	%r62, %r61, %r59, %p35;
	selp.b32 	%r63, %r62, %r59, %p33;
	selp.b32 	%r64, %r63, %r59, %p32;
	mov.b32 	%r65, 0;
	mov.b64 	%fd94, {%r65, %r64};
$L__BB0_20:
	setp.eq.f64 	%p36, %fd14, 0d3FF0000000000000;
	selp.f64 	%fd22, 0d3FF0000000000000, %fd94, %p36;
	fma.rn.f64 	%fd69, %fd22, 0d3FF71547652B82FE, 0d4338000000000000;
	{
	.reg .b32 %temp; 
	mov.b64 	{%r9, %temp}, %fd69;
	}
	mov.f64 	%fd70, 0dC338000000000000;
	add.rn.f64 	%fd71, %fd69, %fd70;
	fma.rn.f64 	%fd72, %fd71, 0dBFE62E42FEFA39EF, %fd22;
	fma.rn.f64 	%fd73, %fd71, 0dBC7ABC9E3B39803F, %fd72;
	fma.rn.f64 	%fd74, %fd73, 0d3E5ADE1569CE2BDF, 0d3E928AF3FCA213EA;
	fma.rn.f64 	%fd75, %fd74, %fd73, 0d3EC71DEE62401315;
	fma.rn.f64 	%fd76, %fd75, %fd73, 0d3EFA01997C89EB71;
	fma.rn.f64 	%fd77, %fd76, %fd73, 0d3F2A01A014761F65;
	fma.rn.f64 	%fd78, %fd77, %fd73, 0d3F56C16C1852B7AF;
	fma.rn.f64 	%fd79, %fd78, %fd73, 0d3F81111111122322;
	fma.rn.f64 	%fd80, %fd79, %fd73, 0d3FA55555555502A1;
	fma.rn.f64 	%fd81, %fd80, %fd73, 0d3FC5555555555511;
	fma.rn.f64 	%fd82, %fd81, %fd73, 0d3FE000000000000B;
	fma.rn.f64 	%fd83, %fd82, %fd73, 0d3FF0000000000000;
	fma.rn.f64 	%fd84, %fd83, %fd73, 0d3FF0000000000000;
	{
	.reg .b32 %temp; 
	mov.b64 	{%r10, %temp}, %fd84;
	}
	{
	.reg .b32 %temp; 
	mov.b64 	{%temp, %r11}, %fd84;
	}
	shl.b32 	%r66, %r9, 20;
	add.s32 	%r67, %r66, %r11;
	mov.b64 	%fd95, {%r10, %r67};
	{
	.reg .b32 %temp; 
	mov.b64 	{%temp, %r68}, %fd22;
	}
	mov.b32 	%f61, %r68;
	abs.f32 	%f7, %f61;
	setp.lt.f32 	%p37, %f7, 0f4086232B;
	@%p37 bra 	$L__BB0_23;
	setp.lt.f64 	%p38, %fd22, 0d0000000000000000;
	add.f64 	%fd85, %fd22, 0d7FF0000000000000;
	selp.f64 	%fd95, 0d0000000000000000, %fd85, %p38;
	setp.geu.f32 	%p39, %f7, 0f40874800;
	@%p39 bra 	$L__BB0_23;
	shr.u32 	%r69, %r9, 31;
	add.s32 	%r70, %r9, %r69;
	shr.s32 	%r71, %r70, 1;
	shl.b32 	%r72, %r71, 20;
	add.s32 	%r73, %r11, %r72;
	mov.b64 	%fd86, {%r10, %r73};
	sub.s32 	%r74, %r9, %r71;
	shl.b32 	%r75, %r74, 20;
	add.s32 	%r76, %r75, 1072693248;
	mov.b32 	%r77, 0;
	mov.b64 	%fd87, {%r77, %r76};
	mul.f64 	%fd95, %fd87, %fd86;
$L__BB0_23:
	rcp.rn.f64 	%fd88, %fd92;
	div.rn.f64 	%fd89, %fd88, %fd95;
	cvt.rn.f32.f64 	%f8, %fd89;
	div.rn.f32 	%f9, %f99, 0f41200000;
	cvta.to.global.u64 	%rd23, %rd10;
	mul.wide.s32 	%rd24, %r1, 4;
	add.s64 	%rd6, %rd23, %rd24;
	ld.global.f32 	%f62, [%rd6];
	add.f32 	%f10, %f5, %f62;
	add.f32 	%f11, %f10, %f4;
	cvta.to.global.u64 	%rd25, %rd11;
	add.s64 	%rd7, %rd25, %rd24;
	ld.global.f32 	%f63, [%rd7];
	add.f32 	%f64, %f63, %f8;
	add.s64 	%rd8, %rd2, %rd24;
	ld.global.f32 	%f65, [%rd8];
	add.f32 	%f12, %f64, %f65;
	cvta.to.global.u64 	%rd26, %rd12;
	add.s64 	%rd9, %rd26, %rd24;
	ld.global.f32 	%f66, [%rd9];
	add.f32 	%f67, %f9, %f66;
	add.f32 	%f13, %f67, %f99;
	st.global.f32 	[%rd6], %f10;
	setp.leu.f32 	%p40, %f11, 0f41400000;
	@%p40 bra 	$L__BB0_25;
	mov.f32 	%f74, 0f41C80000;
	sub.f32 	%f75, %f74, %f11;
	st.global.f32 	[%rd4], %f75;
	ld.global.f32 	%f76, [%rd6];
	neg.f32 	%f77, %f76;
	st.global.f32 	[%rd6], %f77;
	bra.uni 	$L__BB0_28;
$L__BB0_25:
	setp.geu.f32 	%p41, %f11, 0fC1400000;
	@%p41 bra 	$L__BB0_27;
	mov.f32 	%f70, 0fC1400000;
	sub.f32 	%f71, %f70, %f11;
	st.global.f32 	[%rd4], %f71;
	ld.global.f32 	%f72, [%rd6];
	neg.f32 	%f73, %f72;
	st.global.f32 	[%rd6], %f73;
	bra.uni 	$L__BB0_28;
$L__BB0_27:
	ld.global.f32 	%f68, [%rd4];
	add.f32 	%f69, %f10, %f68;
	st.global.f32 	[%rd4], %f69;
$L__BB0_28:
	ld.global.f32 	%f78, [%rd7];
	add.f32 	%f14, %f78, %f8;
	st.global.f32 	[%rd7], %f14;
	setp.leu.f32 	%p42, %f12, 0f41200000;
	@%p42 bra 	$L__BB0_30;
	mov.f32 	%f84, 0f41A00000;
	sub.f32 	%f85, %f84, %f12;
	st.global.f32 	[%rd8], %f85;
	ld.global.f32 	%f86, [%rd7];
	neg.f32 	%f87, %f86;
	st.global.f32 	[%rd7], %f87;
	bra.uni 	$L__BB0_33;
$L__BB0_30:
	setp.geu.f32 	%p43, %f12, 0f00000000;
	@%p43 bra 	$L__BB0_32;
	neg.f32 	%f81, %f12;
	st.global.f32 	[%rd8], %f81;
	ld.global.f32 	%f82, [%rd7];
	neg.f32 	%f83, %f82;
	st.global.f32 	[%rd7], %f83;
	bra.uni 	$L__BB0_33;
$L__BB0_32:
	ld.global.f32 	%f79, [%rd8];
	add.f32 	%f80, %f14, %f79;
	st.global.f32 	[%rd8], %f80;
$L__BB0_33:
	ld.global.f32 	%f88, [%rd9];
	add.f32 	%f15, %f9, %f88;
	st.global.f32 	[%rd9], %f15;
	setp.leu.f32 	%p44, %f13, 0f41400000;
	@%p44 bra 	$L__BB0_35;
	mov.f32 	%f95, 0f41C80000;
	sub.f32 	%f96, %f95, %f13;
	st.global.f32 	[%rd5], %f96;
	ld.global.f32 	%f97, [%rd9];
	neg.f32 	%f98, %f97;
	st.global.f32 	[%rd9], %f98;
	bra.uni 	$L__BB0_38;
$L__BB0_35:
	setp.geu.f32 	%p45, %f13, 0fC1400000;
	@%p45 bra 	$L__BB0_37;
	mov.f32 	%f91, 0fC1400000;
	sub.f32 	%f92, %f91, %f13;
	st.global.f32 	[%rd5], %f92;
	ld.global.f32 	%f93, [%rd9];
	neg.f32 	%f94, %f93;
	st.global.f32 	[%rd9], %f94;
	bra.uni 	$L__BB0_38;
$L__BB0_37:
	ld.global.f32 	%f89, [%rd5];
	add.f32 	%f90, %f15, %f89;
	st.global.f32 	[%rd5], %f90;
$L__BB0_38:
	ret;

}
.func  (.param .b64 func_retval0) __internal_accurate_pow(
	.param .b64 __internal_accurate_pow_param_0
)
{
	.reg .pred 	%p<8>;
	.reg .b32 	%r<49>;
	.reg .b32 	%f<3>;
	.reg .b64 	%fd<109>;

	ld.param.f64 	%fd10, [__internal_accurate_pow_param_0];
	{
	.reg .b32 %temp; 
	mov.b64 	{%temp, %r46}, %fd10;
	}
	{
	.reg .b32 %temp; 
	mov.b64 	{%r45, %temp}, %fd10;
	}
	shr.u32 	%r47, %r46, 20;
	setp.gt.u32 	%p1, %r46, 1048575;
	@%p1 bra 	$L__BB1_2;
	mul.f64 	%fd11, %fd10, 0d4350000000000000;
	{
	.reg .b32 %temp; 
	mov.b64 	{%temp, %r46}, %fd11;
	}
	{
	.reg .b32 %temp; 
	mov.b64 	{%r45, %temp}, %fd11;
	}
	shr.u32 	%r16, %r46, 20;
	add.s32 	%r47, %r16, -54;
$L__BB1_2:
	add.s32 	%r48, %r47, -1023;
	and.b32  	%r17, %r46, -2146435073;
	or.b32  	%r18, %r17, 1072693248;
	mov.b64 	%fd107, {%r45, %r18};
	setp.lt.u32 	%p2, %r18, 1073127583;
	@%p2 bra 	$L__BB1_4;
	{
	.reg .b32 %temp; 
	mov.b64 	{%r19, %temp}, %fd107;
	}
	{
	.reg .b32 %temp; 
	mov.b64 	{%temp, %r20}, %fd107;
	}
	add.s32 	%r21, %r20, -1048576;
	mov.b64 	%fd107, {%r19, %r21};
	add.s32 	%r48, %r47, -1022;
$L__BB1_4:
	add.f64 	%fd12, %fd107, 0dBFF0000000000000;
	add.f64 	%fd13, %fd107, 0d3FF0000000000000;
	rcp.approx.ftz.f64 	%fd14, %fd13;
	neg.f64 	%fd15, %fd13;
	fma.rn.f64 	%fd16, %fd15, %fd14, 0d3FF0000000000000;
	fma.rn.f64 	%fd17, %fd16, %fd16, %fd16;
	fma.rn.f64 	%fd18, %fd17, %fd14, %fd14;
	mul.f64 	%fd19, %fd12, %fd18;
	fma.rn.f64 	%fd20, %fd12, %fd18, %fd19;
	mul.f64 	%fd21, %fd20, %fd20;
	fma.rn.f64 	%fd22, %fd21, 0d3EB0F5FF7D2CAFE2, 0d3ED0F5D241AD3B5A;
	fma.rn.f64 	%fd23, %fd22, %fd21, 0d3EF3B20A75488A3F;
	fma.rn.f64 	%fd24, %fd23, %fd21, 0d3F1745CDE4FAECD5;
	fma.rn.f64 	%fd25, %fd24, %fd21, 0d3F3C71C7258A578B;
	fma.rn.f64 	%fd26, %fd25, %fd21, 0d3F6249249242B910;
	fma.rn.f64 	%fd27, %fd26, %fd21, 0d3F89999999999DFB;
	sub.f64 	%fd28, %fd12, %fd20;
	add.f64 	%fd29, %fd28, %fd28;
	neg.f64 	%fd30, %fd20;
	fma.rn.f64 	%fd31, %fd30, %fd12, %fd29;
	mul.f64 	%fd32, %fd18, %fd31;
	fma.rn.f64 	%fd33, %fd21, %fd27, 0d3FB5555555555555;
	mov.f64 	%fd34, 0d3FB5555555555555;
	sub.f64 	%fd35, %fd34, %fd33;
	fma.rn.f64 	%fd36, %fd21, %fd27, %fd35;
	add.f64 	%fd37, %fd36, 0dBC46A4CB00B9E7B0;
	add.f64 	%fd38, %fd33, %fd37;
	sub.f64 	%fd39, %fd33, %fd38;
	add.f64 	%fd40, %fd37, %fd39;
	mul.rn.f64 	%fd41, %fd20, %fd20;
	neg.f64 	%fd42, %fd41;
	fma.rn.f64 	%fd43, %fd20, %fd20, %fd42;
	{
	.reg .b32 %temp; 
	mov.b64 	{%r22, %temp}, %fd32;
	}
	{
	.reg .b32 %temp; 
	mov.b64 	{%temp, %r23}, %fd32;
	}
	add.s32 	%r24, %r23, 1048576;
	mov.b64 	%fd44, {%r22, %r24};
	fma.rn.f64 	%fd45, %fd20, %fd44, %fd43;
	mul.rn.f64 	%fd46, %fd41, %fd20;
	neg.f64 	%fd47, %fd46;
	fma.rn.f64 	%fd48, %fd41, %fd20, %fd47;
	fma.rn.f64 	%fd49, %fd41, %fd32, %fd48;
	fma.rn.f64 	%fd50, %fd45, %fd20, %fd49;
	mul.rn.f64 	%fd51, %fd38, %fd46;
	neg.f64 	%fd52, %fd51;
	fma.rn.f64 	%fd53, %fd38, %fd46, %fd52;
	fma.rn.f64 	%fd54, %fd38, %fd50, %fd53;
	fma.rn.f64 	%fd55, %fd40, %fd46, %fd54;
	add.f64 	%fd56, %fd51, %fd55;
	sub.f64 	%fd57, %fd51, %fd56;
	add.f64 	%fd58, %fd55, %fd57;
	add.f64 	%fd59, %fd20, %fd56;
	sub.f64 	%fd60, %fd20, %fd59;
	add.f64 	%fd61, %fd56, %fd60;
	add.f64 	%fd62, %fd58, %fd61;
	add.f64 	%fd63, %fd32, %fd62;
	add.f64 	%fd64, %fd59, %fd63;
	sub.f64 	%fd65, %fd59, %fd64;
	add.f64 	%fd66, %fd63, %fd65;
	xor.b32  	%r25, %r48, -2147483648;
	mov.b32 	%r26, 1127219200;
	mov.b64 	%fd67, {%r25, %r26};
	mov.b32 	%r27, -2147483648;
	mov.b64 	%fd68, {%r27, %r26};
	sub.f64 	%fd69, %fd67, %fd68;
	fma.rn.f64 	%fd70, %fd69, 0d3FE62E42FEFA39EF, %fd64;
	fma.rn.f64 	%fd71, %fd69, 0dBFE62E42FEFA39EF, %fd70;
	sub.f64 	%fd72, %fd71, %fd64;
	sub.f64 	%fd73, %fd66, %fd72;
	fma.rn.f64 	%fd74, %fd69, 0d3C7ABC9E3B39803F, %fd73;
	add.f64 	%fd75, %fd70, %fd74;
	sub.f64 	%fd76, %fd70, %fd75;
	add.f64 	%fd77, %fd74, %fd76;
	mov.f64 	%fd78, 0d4010000000000000;
	{
	.reg .b32 %temp; 
	mov.b64 	{%temp, %r28}, %fd78;
	}
	{
	.reg .b32 %temp; 
	mov.b64 	{%r29, %temp}, %fd78;
	}
	shl.b32 	%r30, %r28, 1;
	setp.gt.u32 	%p3, %r30, -33554433;
	and.b32  	%r31, %r28, -15728641;
	selp.b32 	%r32, %r31, %r28, %p3;
	mov.b64 	%fd79, {%r29, %r32};
	mul.rn.f64 	%fd80, %fd75, %fd79;
	neg.f64 	%fd81, %fd80;
	fma.rn.f64 	%fd82, %fd75, %fd79, %fd81;
	fma.rn.f64 	%fd83, %fd77, %fd79, %fd82;
	add.f64 	%fd4, %fd80, %fd83;
	sub.f64 	%fd84, %fd80, %fd4;
	add.f64 	%fd5, %fd83, %fd84;
	fma.rn.f64 	%fd85, %fd4, 0d3FF71547652B82FE, 0d4338000000000000;
	{
	.reg .b32 %temp; 
	mov.b64 	{%r13, %temp}, %fd85;
	}
	mov.f64 	%fd86, 0dC338000000000000;
	add.rn.f64 	%fd87, %fd85, %fd86;
	fma.rn.f64 	%fd88, %fd87, 0dBFE62E42FEFA39EF, %fd4;
	fma.rn.f64 	%fd89, %fd87, 0dBC7ABC9E3B39803F, %fd88;
	fma.rn.f64 	%fd90, %fd89, 0d3E5ADE1569CE2BDF, 0d3E928AF3FCA213EA;
	fma.rn.f64 	%fd91, %fd90, %fd89, 0d3EC71DEE62401315;
	fma.rn.f64 	%fd92, %fd91, %fd89, 0d3EFA01997C89EB71;
	fma.rn.f64 	%fd93, %fd92, %fd89, 0d3F2A01A014761F65;
	fma.rn.f64 	%fd94, %fd93, %fd89, 0d3F56C16C1852B7AF;
	fma.rn.f64 	%fd95, %fd94, %fd89, 0d3F81111111122322;
	fma.rn.f64 	%fd96, %fd95, %fd89, 0d3FA55555555502A1;
	fma.rn.f64 	%fd97, %fd96, %fd89, 0d3FC5555555555511;
	fma.rn.f64 	%fd98, %fd97, %fd89, 0d3FE000000000000B;
	fma.rn.f64 	%fd99, %fd98, %fd89, 0d3FF0000000000000;
	fma.rn.f64 	%fd100, %fd99, %fd89, 0d3FF0000000000000;
	{
	.reg .b32 %temp; 
	mov.b64 	{%r14, %temp}, %fd100;
	}
	{
	.reg .b32 %temp; 
	mov.b64 	{%temp, %r15}, %fd100;
	}
	shl.b32 	%r33, %r13, 20;
	add.s32 	%r34, %r33, %r15;
	mov.b64 	%fd108, {%r14, %r34};
	{
	.reg .b32 %temp; 
	mov.b64 	{%temp, %r35}, %fd4;
	}
	mov.b32 	%f2, %r35;
	abs.f32 	%f1, %f2;
	setp.lt.f32 	%p4, %f1, 0f4086232B;
	@%p4 bra 	$L__BB1_7;
	setp.lt.f64 	%p5, %fd4, 0d0000000000000000;
	add.f64 	%fd101, %fd4, 0d7FF0000000000000;
	selp.f64 	%fd108, 0d0000000000000000, %fd101, %p5;
	setp.geu.f32 	%p6, %f1, 0f40874800;
	@%p6 bra 	$L__BB1_7;
	shr.u32 	%r36, %r13, 31;
	add.s32 	%r37, %r13, %r36;
	shr.s32 	%r38, %r37, 1;
	shl.b32 	%r39, %r38, 20;
	add.s32 	%r40, %r15, %r39;
	mov.b64 	%fd102, {%r14, %r40};
	sub.s32 	%r41, %r13, %r38;
	shl.b32 	%r42, %r41, 20;
	add.s32 	%r43, %r42, 1072693248;
	mov.b32 	%r44, 0;
	mov.b64 	%fd103, {%r44, %r43};
	mul.f64 	%fd108, %fd103, %fd102;
$L__BB1_7:
	abs.f64 	%fd104, %fd108;
	setp.eq.f64 	%p7, %fd104, 0d7FF0000000000000;
	fma.rn.f64 	%fd105, %fd108, %fd5, %fd108;
	selp.f64 	%fd106, %fd108, %fd105, %p7;
	st.param.f64 	[func_retval0], %fd106;
	ret;

}


// ===== COMPILED SASS (sm_100) =====

	.target	sm_100

	.elftype	@"ET_EXEC"


//--------------------- .note.nv.tkinfo           --------------------------
	.section	.note.nv.tkinfo,"",@"SHT_NOTE"
	.sectionflags	@"SHF_NOTE_NV_TKINFO"
	.tkinfo
        /*0018*/ 	.word	0x00000002
        /*0030*/ 	.string	""
        /*0030*/ 	.string	"ptxas"
        /*0030*/ 	.string	"Cuda compilation tools, release 13.0, V13.0.88"
        /*0030*/ 	.string	"Build cuda_13.0.r13.0/compiler.36424714_0"
        /*0030*/ 	.string	"-arch sm_100 -m 64 "



//--------------------- .note.nv.cuinfo           --------------------------
	.section	.note.nv.cuinfo,"",@"SHT_NOTE"
	.sectionflags	@"SHF_NOTE_NV_CUINFO"
        /*0018*/ 	.short	0x0002
        /*001a*/ 	.short	0x0064
        /*001c*/ 	.short	0x0082
	.zero		2


//--------------------- .nv.info                  --------------------------
	.section	.nv.info,"",@"SHT_CUDA_INFO"
	.align	4


	//----- nvinfo : EIATTR_REGCOUNT
	.align		4
        /*0000*/ 	.byte	0x04, 0x2f
        /*0002*/ 	.short	(.L_1 - .L_0)
	.align		4
.L_0:
        /*0004*/ 	.word	index@(_Z8rayTraceiPfS_S_S_S_S_i)
        /*0008*/ 	.word	0x00000021


	//----- nvinfo : EIATTR_FRAME_SIZE
	.align		4
.L_1:
        /*000c*/ 	.byte	0x04, 0x11
        /*000e*/ 	.short	(.L_3 - .L_2)
	.align		4
.L_2:
        /*0010*/ 	.word	index@($_Z8rayTraceiPfS_S_S_S_S_i$__internal_accurate_pow)
        /*0014*/ 	.word	0x00000000


	//----- nvinfo : EIATTR_FRAME_SIZE
	.align		4
.L_3:
        /*0018*/ 	.byte	0x04, 0x11
        /*001a*/ 	.short	(.L_5 - .L_4)
	.align		4
.L_4:
        /*001c*/ 	.word	index@($__internal_2_$__cuda_sm3x_div_rn_noftz_f32_slowpath)
        /*0020*/ 	.word	0x00000000


	//----- nvinfo : EIATTR_FRAME_SIZE
	.align		4
.L_5:
        /*0024*/ 	.byte	0x04, 0x11
        /*0026*/ 	.short	(.L_7 - .L_6)
	.align		4
.L_6:
        /*0028*/ 	.word	index@($__internal_1_$__cuda_sm20_div_rn_f64_full)
        /*002c*/ 	.word	0x00000000


	//----- nvinfo : EIATTR_FRAME_SIZE
	.align		4
.L_7:
        /*0030*/ 	.byte	0x04, 0x11
        /*0032*/ 	.short	(.L_9 - .L_8)
	.align		4
.L_8:
        /*0034*/ 	.word	index@($__internal_0_$__cuda_sm20_dblrcp_rn_slowpath_v3)
        /*0038*/ 	.word	0x00000000


	//----- nvinfo : EIATTR_FRAME_SIZE
	.align		4
.L_9:
        /*003c*/ 	.byte	0x04, 0x11
        /*003e*/ 	.short	(.L_11 - .L_10)
	.align		4
.L_10:
        /*0040*/ 	.word	index@(_Z8rayTraceiPfS_S_S_S_S_i)
        /*0044*/ 	.word	0x00000000


	//----- nvinfo : EIATTR_MIN_STACK_SIZE
	.align		4
.L_11:
        /*0048*/ 	.byte	0x04, 0x12
        /*004a*/ 	.short	(.L_13 - .L_12)
	.align		4
.L_12:
        /*004c*/ 	.word	index@(_Z8rayTraceiPfS_S_S_S_S_i)
        /*0050*/ 	.word	0x00000000
.L_13:


//--------------------- .nv.compat                --------------------------
	.section	.nv.compat,"",@"SHT_CUDA_COMPAT_INFO"
	.align	4
        /*0000*/ 	.byte	0x02, 0x09, 0x00, 0x00, 0x02, 0x02, 0x01, 0x00, 0x02, 0x05, 0x05, 0x00, 0x03, 0x07, 0x01, 0x01
        /*0010*/ 	.byte	0x02, 0x03, 0x00, 0x00, 0x02, 0x06, 0x01, 0x00, 0x04, 0x0b, 0x08, 0x00, 0x01, 0x00, 0x00, 0x00
        /*0020*/ 	.byte	0x00, 0x00, 0x00, 0x00


//--------------------- .nv.info._Z8rayTraceiPfS_S_S_S_S_i --------------------------
	.section	.nv.info._Z8rayTraceiPfS_S_S_S_S_i,"",@"SHT_CUDA_INFO"
	.sectionflags	@""
	.align	4


	//----- nvinfo : EIATTR_CUDA_API_VERSION
	.align		4
        /*0000*/ 	.byte	0x04, 0x37
        /*0002*/ 	.short	(.L_15 - .L_14)
.L_14:
        /*0004*/ 	.word	0x00000082


	//----- nvinfo : EIATTR_KPARAM_INFO
	.align		4
.L_15:
        /*0008*/ 	.byte	0x04, 0x17
        /*000a*/ 	.short	(.L_17 - .L_16)
.L_16:
        /*000c*/ 	.word	0x00000000
        /*0010*/ 	.short	0x0007
        /*0012*/ 	.short	0x0038
        /*0014*/ 	.byte	0x00, 0xf0, 0x11, 0x00


	//----- nvinfo : EIATTR_KPARAM_INFO
	.align		4
.L_17:
        /*0018*/ 	.byte	0x04, 0x17
        /*001a*/ 	.short	(.L_19 - .L_18)
.L_18:
        /*001c*/ 	.word	0x00000000
        /*0020*/ 	.short	0x0006
        /*0022*/ 	.short	0x0030
        /*0024*/ 	.byte	0x00, 0xf5, 0x21, 0x00


	//----- nvinfo : EIATTR_KPARAM_INFO
	.align		4
.L_19:
        /*0028*/ 	.byte	0x04, 0x17
        /*002a*/ 	.short	(.L_21 - .L_20)
.L_20:
        /*002c*/ 	.word	0x00000000
        /*0030*/ 	.short	0x0005
        /*0032*/ 	.short	0x0028
        /*0034*/ 	.byte	0x00, 0xf5, 0x21, 0x00


	//----- nvinfo : EIATTR_KPARAM_INFO
	.align		4
.L_21:
        /*0038*/ 	.byte	0x04, 0x17
        /*003a*/ 	.short	(.L_23 - .L_22)
.L_22:
        /*003c*/ 	.word	0x00000000
        /*0040*/ 	.short	0x0004
        /*0042*/ 	.short	0x0020
        /*0044*/ 	.byte	0x00, 0xf5, 0x21, 0x00


	//----- nvinfo : EIATTR_KPARAM_INFO
	.align		4
.L_23:
        /*0048*/ 	.byte	0x04, 0x17
        /*004a*/ 	.short	(.L_25 - .L_24)
.L_24:
        /*004c*/ 	.word	0x00000000
        /*0050*/ 	.short	0x0003
        /*0052*/ 	.short	0x0018
        /*0054*/ 	.byte	0x00, 0xf5, 0x21, 0x00


	//----- nvinfo : EIATTR_KPARAM_INFO
	.align		4
.L_25:
        /*0058*/ 	.byte	0x04, 0x17
        /*005a*/ 	.short	(.L_27 - .L_26)
.L_26:
        /*005c*/ 	.word	0x00000000
        /*0060*/ 	.short	0x0002
        /*0062*/ 	.short	0x0010
        /*0064*/ 	.byte	0x00, 0xf5, 0x21, 0x00


	//----- nvinfo : EIATTR_KPARAM_INFO
	.align		4
.L_27:
        /*0068*/ 	.byte	0x04, 0x17
        /*006a*/ 	.short	(.L_29 - .L_28)
.L_28:
        /*006c*/ 	.word	0x00000000
        /*0070*/ 	.short	0x0001
        /*0072*/ 	.short	0x0008
        /*0074*/ 	.byte	0x00, 0xf5, 0x21, 0x00


	//----- nvinfo : EIATTR_KPARAM_INFO
	.align		4
.L_29:
        /*0078*/ 	.byte	0x04, 0x17
        /*007a*/ 	.short	(.L_31 - .L_30)
.L_30:
        /*007c*/ 	.word	0x00000000
        /*0080*/ 	.short	0x0000
        /*0082*/ 	.short	0x0000
        /*0084*/ 	.byte	0x00, 0xf0, 0x11, 0x00


	//----- nvinfo : EIATTR_SPARSE_MMA_MASK
	.align		4
.L_31:
        /*0088*/ 	.byte	0x03, 0x50
        /*008a*/ 	.short	0x0000


	//----- nvinfo : EIATTR_MAXREG_COUNT
	.align		4
        /*008c*/ 	.byte	0x03, 0x1b
        /*008e*/ 	.short	0x00ff


	//----- nvinfo : EIATTR_MERCURY_ISA_VERSION
	.align		4
        /*0090*/ 	.byte	0x03, 0x5f
        /*0092*/ 	.short	0x0101


	//----- nvinfo : EIATTR_VRC_CTA_INIT_COUNT
	.align		4
        /*0094*/ 	.byte	0x02, 0x4a
	.zero		1
	.zero		1


	//----- nvinfo : EIATTR_EXIT_INSTR_OFFSETS
	.align		4
        /*0098*/ 	.byte	0x04, 0x1c
        /*009a*/ 	.short	(.L_33 - .L_32)


	//   ....[0]....
.L_32:
        /*009c*/ 	.word	0x00001ac0


	//   ....[1]....
        /*00a0*/ 	.word	0x00001b40


	//   ....[2]....
        /*00a4*/ 	.word	0x00001b80


	//----- nvinfo : EIATTR_CRS_STACK_SIZE
	.align		4
.L_33:
        /*00a8*/ 	.byte	0x04, 0x1e
        /*00aa*/ 	.short	(.L_35 - .L_34)
.L_34:
        /*00ac*/ 	.word	0x00000000


	//----- nvinfo : EIATTR_CBANK_PARAM_SIZE
	.align		4
.L_35:
        /*00b0*/ 	.byte	0x03, 0x19
        /*00b2*/ 	.short	0x003c


	//----- nvinfo : EIATTR_PARAM_CBANK
	.align		4
        /*00b4*/ 	.byte	0x04, 0x0a
        /*00b6*/ 	.short	(.L_37 - .L_36)
	.align		4
.L_36:
        /*00b8*/ 	.word	index@(.nv.constant0._Z8rayTraceiPfS_S_S_S_S_i)
        /*00bc*/ 	.short	0x0380
        /*00be*/ 	.short	0x003c


	//----- nvinfo : EIATTR_SW_WAR
	.align		4
.L_37:
        /*00c0*/ 	.byte	0x04, 0x36
        /*00c2*/ 	.short	(.L_39 - .L_38)
.L_38:
        /*00c4*/ 	.word	0x00000008
.L_39:


//--------------------- .nv.callgraph             --------------------------
	.section	.nv.callgraph,"",@"SHT_CUDA_CALLGRAPH"
	.align	4
	.sectionentsize	8
	.align		4
        /*0000*/ 	.word	0x00000000
	.align		4
        /*0004*/ 	.word	0xffffffff
	.align		4
        /*0008*/ 	.word	0x00000000
	.align		4
        /*000c*/ 	.word	0xfffffffe
	.align		4
        /*0010*/ 	.word	0x00000000
	.align		4
        /*0014*/ 	.word	0xfffffffd
	.align		4
        /*0018*/ 	.word	0x00000000
	.align		4
        /*001c*/ 	.word	0xfffffffc


//--------------------- .text._Z8rayTraceiPfS_S_S_S_S_i --------------------------
	.section	.text._Z8rayTraceiPfS_S_S_S_S_i,"ax",@progbits
	.align	128
        .global         _Z8rayTraceiPfS_S_S_S_S_i
        .type           _Z8rayTraceiPfS_S_S_S_S_i,@function
        .size           _Z8rayTraceiPfS_S_S_S_S_i,(.L_x_57 - _Z8rayTraceiPfS_S_S_S_S_i)
        .other          _Z8rayTraceiPfS_S_S_S_S_i,@"STO_CUDA_ENTRY STV_DEFAULT"
_Z8rayTraceiPfS_S_S_S_S_i:
.text._Z8rayTraceiPfS_S_S_S_S_i:
[----:B------:R-:W-:Y:S01]  /*0000*/  LDC R1, c[0x0][0x37c] ;  /* 0x0000df00ff017b82 */ /* 0x000fe20000000800 */
[----:B------:R-:W0:Y:S07]  /*0010*/  S2R R0, SR_TID.X ;  /* 0x0000000000007919 */ /* 0x000e2e0000002100 */
[----:B------:R-:W0:Y:S01]  /*0020*/  S2UR UR6, SR_CTAID.X ;  /* 0x00000000000679c3 */ /* 0x000e220000002500 */
[----:B------:R-:W1:Y:S01]  /*0030*/  LDCU UR7, c[0x0][0x380] ;  /* 0x00007000ff0777ac */ /* 0x000e620008000800 */
[----:B------:R-:W-:Y:S01]  /*0040*/  BSSY.RECONVERGENT B0, `(.L_x_0) ;  /* 0x0000068000007945 */ /* 0x000fe20003800200 */
[----:B------:R-:W2:Y:S05]  /*0050*/  LDCU.64 UR4, c[0x0][0x358] ;  /* 0x00006b00ff0477ac */ /* 0x000eaa0008000a00 */
[----:B------:R-:W0:Y:S02]  /*0060*/  LDC R27, c[0x0][0x360] ;  /* 0x0000d800ff1b7b82 */ /* 0x000e240000000800 */
[----:B0-----:R-:W-:-:S05]  /*0070*/  IMAD R27, R27, UR6, R0 ;  /* 0x000000061b1b7c24 */ /* 0x001fca000f8e0200 */
[----:B-1----:R-:W-:-:S13]  /*0080*/  ISETP.GE.AND P0, PT, R27, UR7, PT ;  /* 0x000000071b007c0c */ /* 0x002fda000bf06270 */
[----:B--2---:R-:W-:Y:S05]  /*0090*/  @!P0 BRA `(.L_x_1) ;  /* 0x0000000000108947 */ /* 0x004fea0003800000 */
[----:B------:R-:W0:Y:S02]  /*00a0*/  LDC.64 R28, c[0x0][0x398] ;  /* 0x0000e600ff1c7b82 */ /* 0x000e240000000a00 */
[----:B0-----:R-:W-:-:S06]  /*00b0*/  IMAD.WIDE R28, R27, 0x4, R28 ;  /* 0x000000041b1c7825 */ /* 0x001fcc00078e021c */
[----:B------:R0:W5:Y:S01]  /*00c0*/  LDG.E R28, desc[UR4][R28.64] ;  /* 0x000000041c1c7981 */ /* 0x000162000c1e1900 */
[----:B------:R-:W-:Y:S05]  /*00d0*/  BRA `(.L_x_2) ;  /* 0x0000000400787947 */ /* 0x000fea0003800000 */
.L_x_1:
[----:B------:R-:W-:Y:S01]  /*00e0*/  I2FP.F32.S32 R7, UR7 ;  /* 0x0000000700077c45 */ /* 0x000fe20008201400 */
[----:B------:R-:W-:Y:S01]  /*00f0*/  BSSY.RECONVERGENT B1, `(.L_x_3) ;  /* 0x000000e000017945 */ /* 0x000fe20003800200 */
[----:B------:R-:W-:Y:S02]  /*0100*/  I2FP.F32.S32 R0, R27 ;  /* 0x0000001b00007245 */ /* 0x000fe40000201400 */
[----:B------:R-:W0:Y:S08]  /*0110*/  MUFU.RCP R2, R7 ;  /* 0x0000000700027308 */ /* 0x000e300000001000 */
[----:B------:R-:W1:Y:S01]  /*0120*/  FCHK P0, R0, R7 ;  /* 0x0000000700007302 */ /* 0x000e620000000000 */
[----:B0-----:R-:W-:-:S04]  /*0130*/  FFMA R3, -R7, R2, 1 ;  /* 0x3f80000007037423 */ /* 0x001fc80000000102 */
[----:B------:R-:W-:-:S04]  /*0140*/  FFMA R3, R2, R3, R2 ;  /* 0x0000000302037223 */ /* 0x000fc80000000002 */
[----:B------:R-:W-:-:S04]  /*0150*/  FFMA R2, R0, R3, RZ ;  /* 0x0000000300027223 */ /* 0x000fc800000000ff */
[----:B------:R-:W-:-:S04]  /*0160*/  FFMA R4, -R7, R2, R0 ;  /* 0x0000000207047223 */ /* 0x000fc80000000100 */
[----:B------:R-:W-:Y:S01]  /*0170*/  FFMA R4, R3, R4, R2 ;  /* 0x0000000403047223 */ /* 0x000fe20000000002 */
[----:B-1----:R-:W-:Y:S06]  /*0180*/  @!P0 BRA `(.L_x_4) ;  /* 0x0000000000108947 */ /* 0x002fec0003800000 */
[----:B------:R-:W-:Y:S01]  /*0190*/  IMAD.MOV.U32 R6, RZ, RZ, R0 ;  /* 0x000000ffff067224 */ /* 0x000fe200078e0000 */
[----:B------:R-:W-:-:S07]  /*01a0*/  MOV R10, 0x1c0 ;  /* 0x000001c0000a7802 */ /* 0x000fce0000000f00 */
[----:B------:R-:W-:Y:S05]  /*01b0*/  CALL.REL.NOINC `($__internal_2_$__cuda_sm3x_div_rn_noftz_f32_slowpath) ;  /* 0x0000002000887944 */ /* 0x000fea0003c00000 */
[----:B------:R-:W-:-:S07]  /*01c0*/  IMAD.MOV.U32 R4, RZ, RZ, R6 ;  /* 0x000000ffff047224 */ /* 0x000fce00078e0006 */
.L_x_4:
[----:B------:R-:W-:Y:S05]  /*01d0*/  BSYNC.RECONVERGENT B1 ;  /* 0x0000000000017941 */ /* 0x000fea0003800200 */
.L_x_3:
[----:B------:R-:W0:Y:S01]  /*01e0*/  F2F.F64.F32 R2, R4 ;  /* 0x0000000400027310 */ /* 0x000e220000201800 */
[----:B------:R-:W-:Y:S01]  /*01f0*/  FMUL R10, R0, 60 ;  /* 0x42700000000a7820 */ /* 0x000fe20000400000 */
[----:B------:R-:W-:Y:S06]  /*0200*/  BSSY.RECONVERGENT B1, `(.L_x_5) ;  /* 0x000000f000017945 */ /* 0x000fec0003800200 */
[----:B------:R-:W1:Y:S01]  /*0210*/  MUFU.RCP R6, R7 ;  /* 0x0000000700067308 */ /* 0x000e620000001000 */
[----:B0-----:R-:W-:-:S07]  /*0220*/  DMUL R2, R2, 0.5 ;  /* 0x3fe0000002027828 */ /* 0x001fce0000000000 */
[----:B------:R-:W0:Y:S01]  /*0230*/  FCHK P0, R10, R7 ;  /* 0x000000070a007302 */ /* 0x000e220000000000 */
[----:B------:R-:W-:Y:S01]  /*0240*/  DMUL R2, R2, 0.25 ;  /* 0x3fd0000002027828 */ /* 0x000fe20000000000 */
[----:B-1----:R-:W-:-:S04]  /*0250*/  FFMA R5, -R7, R6, 1 ;  /* 0x3f80000007057423 */ /* 0x002fc80000000106 */
[----:B------:R-:W-:-:S03]  /*0260*/  FFMA R0, R6, R5, R6 ;  /* 0x0000000506007223 */ /* 0x000fc60000000006 */
[----:B------:R-:W-:Y:S01]  /*0270*/  DMUL R8, R2, 100 ;  /* 0x4059000002087828 */ /* 0x000fe20000000000 */
[----:B------:R-:W-:-:S04]  /*0280*/  FFMA R5, R0, R10, RZ ;  /* 0x0000000a00057223 */ /* 0x000fc800000000ff */
[----:B------:R-:W-:-:S04]  /*0290*/  FFMA R6, -R7, R5, R10 ;  /* 0x0000000507067223 */ /* 0x000fc8000000010a */
[----:B------:R-:W-:Y:S01]  /*02a0*/  FFMA R6, R0, R6, R5 ;  /* 0x0000000600067223 */ /* 0x000fe20000000005 */
[----:B0-----:R-:W-:Y:S06]  /*02b0*/  @!P0 BRA `(.L_x_6) ;  /* 0x00000000000c8947 */ /* 0x001fec0003800000 */
[----:B------:R-:W-:Y:S01]  /*02c0*/  IMAD.MOV.U32 R6, RZ, RZ, R10 ;  /* 0x000000ffff067224 */ /* 0x000fe200078e000a */
[----:B------:R-:W-:-:S07]  /*02d0*/  MOV R10, 0x2f0 ;  /* 0x000002f0000a7802 */ /* 0x000fce0000000f00 */
[----:B------:R-:W-:Y:S05]  /*02e0*/  CALL.REL.NOINC `($__internal_2_$__cuda_sm3x_div_rn_noftz_f32_slowpath) ;  /* 0x00000020003c7944 */ /* 0x000fea0003c00000 */
.L_x_6:
[----:B------:R-:W-:Y:S05]  /*02f0*/  BSYNC.RECONVERGENT B1 ;  /* 0x0000000000017941 */ /* 0x000fea0003800200 */
.L_x_5:
[-C--:B------:R-:W-:Y:S01]  /*0300*/  FMUL R5, RZ, R6.reuse ;  /* 0x00000006ff057220 */ /* 0x080fe20000400000 */
[C---:B------:R-:W-:Y:S01]  /*0310*/  FSETP.GT.AND P0, PT, |R6|.reuse, 16777216, PT ;  /* 0x4b8000000600780b */ /* 0x040fe20003f04200 */
[----:B------:R-:W-:Y:S01]  /*0320*/  FADD R10, R6, R6 ;  /* 0x00000006060a7221 */ /* 0x000fe20000000000 */
[----:B------:R-:W-:Y:S01]  /*0330*/  IMAD.MOV.U32 R14, RZ, RZ, 0x3f17acc9 ;  /* 0x3f17acc9ff0e7424 */ /* 0x000fe200078e00ff */
[----:B------:R-:W-:Y:S01]  /*0340*/  FRND.TRUNC R19, R6 ;  /* 0x0000000600137307 */ /* 0x000fe2000020d000 */
[----:B------:R-:W-:-:S05]  /*0350*/  FSEL R0, R5, R6, P0 ;  /* 0x0000000605007208 */ /* 0x000fca0000000000 */
[----:B------:R-:W-:Y:S02]  /*0360*/  FADD R2, R0, R0 ;  /* 0x0000000000027221 */ /* 0x000fe40000000000 */
[----:B------:R-:W0:Y:S08]  /*0370*/  F2I.NTZ R13, R10 ;  /* 0x0000000a000d7305 */ /* 0x000e300000203100 */
[----:B------:R-:W1:Y:S01]  /*0380*/  F2I.NTZ R4, R2 ;  /* 0x0000000200047305 */ /* 0x000e620000203100 */
[----:B0-----:R-:W-:-:S07]  /*0390*/  LOP3.LUT R12, R13, 0x1, RZ, 0xc0, !PT ;  /* 0x000000010d0c7812 */ /* 0x001fce00078ec0ff */
[----:B------:R0:W2:Y:S01]  /*03a0*/  FRND R3, R2 ;  /* 0x0000000200037307 */ /* 0x0000a20000201000 */
[----:B------:R-:W-:Y:S02]  /*03b0*/  LOP3.LUT P3, RZ, R13, 0x2, RZ, 0xc0, !PT ;  /* 0x000000020dff7812 */ /* 0x000fe4000786c0ff */
[----:B------:R-:W-:Y:S02]  /*03c0*/  ISETP.NE.U32.AND P2, PT, R12, 0x1, PT ;  /* 0x000000010c00780c */ /* 0x000fe40003f45070 */
[----:B-1----:R-:W-:-:S03]  /*03d0*/  LOP3.LUT R7, R4, 0x1, RZ, 0xc0, !PT ;  /* 0x0000000104077812 */ /* 0x002fc600078ec0ff */
[----:B------:R-:W1:Y:S01]  /*03e0*/  FRND R11, R10 ;  /* 0x0000000a000b7307 */ /* 0x000e620000201000 */
[----:B------:R-:W-:Y:S01]  /*03f0*/  IADD3 R4, PT, PT, R4, 0x1, RZ ;  /* 0x0000000104047810 */ /* 0x000fe20007ffe0ff */
[----:B0-----:R-:W-:Y:S01]  /*0400*/  IMAD.MOV.U32 R2, RZ, RZ, 0x3e684e12 ;  /* 0x3e684e12ff027424 */ /* 0x001fe200078e00ff */
[----:B------:R-:W-:Y:S02]  /*0410*/  ISETP.NE.U32.AND P0, PT, R7, 0x1, PT ;  /* 0x000000010700780c */ /* 0x000fe40003f05070 */
[----:B------:R-:W-:Y:S01]  /*0420*/  LOP3.LUT P1, RZ, R4, 0x2, RZ, 0xc0, !PT ;  /* 0x0000000204ff7812 */ /* 0x000fe2000782c0ff */
[----:B--2---:R-:W-:-:S04]  /*0430*/  FFMA R0, R3, -0.5, R0 ;  /* 0xbf00000003007823 */ /* 0x004fc80000000000 */
[----:B------:R-:W-:Y:S01]  /*0440*/  FMUL R7, R0, R0 ;  /* 0x0000000000077220 */ /* 0x000fe20000400000 */
[----:B-1----:R-:W-:-:S03]  /*0450*/  FFMA R3, R11, -0.5, R6 ;  /* 0xbf0000000b037823 */ /* 0x002fc60000000006 */
[----:B------:R-:W-:Y:S01]  /*0460*/  FFMA R4, R7, R2, -1.334560394287109375 ;  /* 0xbfaad2e007047423 */ /* 0x000fe20000000002 */
[----:B------:R-:W-:-:S03]  /*0470*/  FMUL R12, R3, R3 ;  /* 0x00000003030c7220 */ /* 0x000fc60000400000 */
[C---:B------:R-:W-:Y:S01]  /*0480*/  FFMA R4, R7.reuse, R4, 4.0586924552917480469 ;  /* 0x4081e0cf07047423 */ /* 0x040fe20000000004 */
[C---:B------:R-:W-:Y:S01]  /*0490*/  FFMA R11, R12.reuse, R2, -1.334560394287109375 ;  /* 0xbfaad2e00c0b7423 */ /* 0x040fe20000000002 */
[CC--:B------:R-:W-:Y:S01]  /*04a0*/  FFMA R2, R7.reuse, -R14.reuse, 2.550144195556640625 ;  /* 0x4023359007027423 */ /* 0x0c0fe2000000080e */
[C---:B------:R-:W-:Y:S01]  /*04b0*/  FFMA R13, R12.reuse, -R14, 2.550144195556640625 ;  /* 0x402335900c0d7423 */ /* 0x040fe2000000080e */
[C---:B------:R-:W-:Y:S01]  /*04c0*/  FFMA R10, R7.reuse, R4, -4.9348020553588867188 ;  /* 0xc09de9e6070a7423 */ /* 0x040fe20000000004 */
[----:B------:R-:W-:Y:S01]  /*04d0*/  FFMA R15, R12, R11, 4.0586924552917480469 ;  /* 0x4081e0cf0c0f7423 */ /* 0x000fe2000000000b */
[----:B------:R-:W-:Y:S01]  /*04e0*/  FFMA R11, R0, R7, RZ ;  /* 0x00000007000b7223 */ /* 0x000fe200000000ff */
[----:B------:R-:W-:Y:S01]  /*04f0*/  FFMA R2, R7, R2, -5.1677198410034179688 ;  /* 0xc0a55df607027423 */ /* 0x000fe20000000002 */
[----:B------:R-:W-:Y:S01]  /*0500*/  FFMA R17, R3, R12, RZ ;  /* 0x0000000c03117223 */ /* 0x000fe200000000ff */
[C---:B------:R-:W-:Y:S01]  /*0510*/  FFMA R4, R12.reuse, R13, -5.1677198410034179688 ;  /* 0xc0a55df60c047423 */ /* 0x040fe2000000000d */
[----:B------:R-:W-:Y:S01]  /*0520*/  FFMA R15, R12, R15, -4.9348020553588867188 ;  /* 0xc09de9e60c0f7423 */ /* 0x000fe2000000000f */
[----:B------:R-:W-:Y:S01]  /*0530*/  FFMA R11, R2, R11, RZ ;  /* 0x0000000b020b7223 */ /* 0x000fe200000000ff */
[----:B------:R-:W-:Y:S01]  /*0540*/  FFMA R14, R7, R10, 1 ;  /* 0x3f800000070e7423 */ /* 0x000fe2000000000a */
[----:B------:R-:W-:Y:S01]  /*0550*/  FFMA R4, R4, R17, RZ ;  /* 0x0000001104047223 */ /* 0x000fe200000000ff */
[----:B------:R-:W-:Y:S01]  /*0560*/  FFMA R12, R12, R15, 1 ;  /* 0x3f8000000c0c7423 */ /* 0x000fe2000000000f */
[----:B------:R-:W-:Y:S01]  /*0570*/  @!P0 FFMA R14, R0, 3.1415927410125732422, R11 ;  /* 0x40490fdb000e8823 */ /* 0x000fe2000000000b */
[----:B------:R-:W-:Y:S01]  /*0580*/  FSETP.NEU.AND P0, PT, R6, R19, PT ;  /* 0x000000130600720b */ /* 0x000fe20003f0d000 */
[----:B------:R-:W-:Y:S01]  /*0590*/  @P2 FFMA R12, R3, 3.1415927410125732422, R4 ;  /* 0x40490fdb030c2823 */ /* 0x000fe20000000004 */
[----:B------:R-:W0:Y:S01]  /*05a0*/  LDC.64 R6, c[0x0][0x388] ;  /* 0x0000e200ff067b82 */ /* 0x000e220000000a00 */
[----:B------:R-:W-:-:S02]  /*05b0*/  @P1 FADD R14, RZ, -R14 ;  /* 0x8000000eff0e1221 */ /* 0x000fc40000000000 */
[----:B------:R-:W-:Y:S02]  /*05c0*/  @P3 FADD R12, RZ, -R12 ;  /* 0x8000000cff0c3221 */ /* 0x000fe40000000000 */
[----:B------:R-:W1:Y:S03]  /*05d0*/  F2F.F64.F32 R2, R14 ;  /* 0x0000000e00027310 */ /* 0x000e660000201800 */
[----:B------:R-:W-:Y:S01]  /*05e0*/  FSEL R0, R5, R12, !P0 ;  /* 0x0000000c05007208 */ /* 0x000fe20004000000 */
[----:B------:R-:W2:Y:S04]  /*05f0*/  LDC.64 R10, c[0x0][0x390] ;  /* 0x0000e400ff0a7b82 */ /* 0x000ea80000000a00 */
[----:B------:R-:W3:Y:S04]  /*0600*/  F2F.F64.F32 R4, R0 ;  /* 0x0000000000047310 */ /* 0x000ee80000201800 */
[----:B------:R-:W4:Y:S01]  /*0610*/  LDC.64 R12, c[0x0][0x398] ;  /* 0x0000e600ff0c7b82 */ /* 0x000f220000000a00 */
[----:B-1----:R-:W-:-:S02]  /*0620*/  DMUL R2, R8, R2 ;  /* 0x0000000208027228 */ /* 0x002fc40000000000 */
[----:B---3--:R-:W-:-:S08]  /*0630*/  DMUL R8, R8, R4 ;  /* 0x0000000408087228 */ /* 0x008fd00000000000 */
[----:B------:R-:W1:Y:S01]  /*0640*/  F2F.F32.F64 R3, R2 ;  /* 0x0000000200037310 */ /* 0x000e620000301000 */
[----:B0-----:R-:W-:-:S04]  /*0650*/  IMAD.WIDE R4, R27, 0x4, R6 ;  /* 0x000000041b047825 */ /* 0x001fc800078e0206 */
[----:B--2---:R-:W-:-:S03]  /*0660*/  IMAD.WIDE R6, R27, 0x4, R10 ;  /* 0x000000041b067825 */ /* 0x004fc600078e020a */
[----:B------:R-:W0:Y:S01]  /*0670*/  F2F.F32.F64 R28, R8 ;  /* 0x00000008001c7310 */ /* 0x000e220000301000 */
[----:B----4-:R-:W-:Y:S01]  /*0680*/  IMAD.WIDE R12, R27, 0x4, R12 ;  /* 0x000000041b0c7825 */ /* 0x010fe200078e020c */
[----:B-1----:R1:W-:Y:S04]  /*0690*/  STG.E desc[UR4][R4.64], R3 ;  /* 0x0000000304007986 */ /* 0x0023e8000c101904 */
[----:B------:R1:W-:Y:S04]  /*06a0*/  STG.E desc[UR4][R6.64], RZ ;  /* 0x000000ff06007986 */ /* 0x0003e8000c101904 */
[----:B0-----:R1:W-:Y:S02]  /*06b0*/  STG.E desc[UR4][R12.64], R28 ;  /* 0x0000001c0c007986 */ /* 0x0013e4000c101904 */
.L_x_2:
[----:B------:R-:W-:Y:S05]  /*06c0*/  BSYNC.RECONVERGENT B0 ;  /* 0x0000000000007941 */ /* 0x000fea0003800200 */
.L_x_0:
[----:B-1----:R-:W1:Y:S02]  /*06d0*/  LDC.64 R2, c[0x0][0x388] ;  /* 0x0000e200ff027b82 */ /* 0x002e640000000a00 */
[----:B-1----:R-:W-:-:S05]  /*06e0*/  IMAD.WIDE R2, R27, 0x4, R2 ;  /* 0x000000041b027825 */ /* 0x002fca00078e0202 */
[----:B------:R-:W2:Y:S01]  /*06f0*/  LDG.E R0, desc[UR4][R2.64] ;  /* 0x0000000402007981 */ /* 0x000ea2000c1e1900 */
[----:B0-----:R-:W-:Y:S01]  /*0700*/  IMAD.MOV.U32 R29, RZ, RZ, 0x3dcccccd ;  /* 0x3dcccccdff1d7424 */ /* 0x001fe200078e00ff */
[----:B------:R-:W-:Y:S01]  /*0710*/  BSSY.RECONVERGENT B0, `(.L_x_7) ;  /* 0x000000e000007945 */ /* 0x000fe20003800200 */
[----:B------:R-:W-:-:S04]  /*0720*/  IMAD.MOV.U32 R4, RZ, RZ, 0x41200000 ;  /* 0x41200000ff047424 */ /* 0x000fc800078e00ff */
[----:B------:R-:W-:-:S04]  /*0730*/  FFMA R4, R29, -R4, 1 ;  /* 0x3f8000001d047423 */ /* 0x000fc80000000804 */
[----:B------:R-:W-:Y:S01]  /*0740*/  FFMA R29, R4, R29, 0.10000000149011611938 ;  /* 0x3dcccccd041d7423 */ /* 0x000fe2000000001d */
[----:B--2---:R-:W0:Y:S03]  /*0750*/  FCHK P0, R0, 10 ;  /* 0x4120000000007902 */ /* 0x004e260000000000 */
[----:B------:R-:W-:-:S04]  /*0760*/  FFMA R4, R0, R29, RZ ;  /* 0x0000001d00047223 */ /* 0x000fc800000000ff */
[----:B------:R-:W-:-:S04]  /*0770*/  FFMA R5, R4, -10, R0 ;  /* 0xc120000004057823 */ /* 0x000fc80000000000 */
[----:B------:R-:W-:Y:S01]  /*0780*/  FFMA R29, R29, R5, R4 ;  /* 0x000000051d1d7223 */ /* 0x000fe20000000004 */
[----:B0-----:R-:W-:Y:S06]  /*0790*/  @!P0 BRA `(.L_x_8) ;  /* 0x0000000000148947 */ /* 0x001fec0003800000 */
[----:B------:R-:W-:Y:S01]  /*07a0*/  MOV R6, R0 ;  /* 0x0000000000067202 */ /* 0x000fe20000000f00 */
[----:B------:R-:W-:Y:S01]  /*07b0*/  IMAD.MOV.U32 R7, RZ, RZ, 0x41200000 ;  /* 0x41200000ff077424 */ /* 0x000fe200078e00ff */
[----:B------:R-:W-:-:S07]  /*07c0*/  MOV R10, 0x7e0 ;  /* 0x000007e0000a7802 */ /* 0x000fce0000000f00 */
[----:B-----5:R-:W-:Y:S05]  /*07d0*/  CALL.REL.NOINC `($__internal_2_$__cuda_sm3x_div_rn_noftz_f32_slowpath) ;  /* 0x0000001c00007944 */ /* 0x020fea0003c00000 */
[----:B------:R-:W-:-:S07]  /*07e0*/  IMAD.MOV.U32 R29, RZ, RZ, R6 ;  /* 0x000000ffff1d7224 */ /* 0x000fce00078e0006 */
.L_x_8:
[----:B------:R-:W-:Y:S05]  /*07f0*/  BSYNC.RECONVERGENT B0 ;  /* 0x0000000000007941 */ /* 0x000fea0003800200 */
.L_x_7:
[----:B------:R-:W0:Y:S01]  /*0800*/  F2F.F64.F32 R18, R0 ;  /* 0x0000000000127310 */ /* 0x000e220000201800 */
[----:B------:R-:W1:Y:S01]  /*0810*/  LDC.64 R4, c[0x0][0x398] ;  /* 0x0000e600ff047b82 */ /* 0x000e620000000a00 */
[----:B------:R-:W-:Y:S01]  /*0820*/  UMOV UR6, 0x9999999a ;  /* 0x9999999a00067882 */ /* 0x000fe20000000000 */
[----:B------:R-:W-:Y:S01]  /*0830*/  UMOV UR7, 0x3fb99999 ;  /* 0x3fb9999900077882 */ /* 0x000fe20000000000 */
[----:B------:R-:W-:Y:S01]  /*0840*/  BSSY.RECONVERGENT B0, `(.L_x_9) ;  /* 0x0000006000007945 */ /* 0x000fe20003800200 */
[----:B------:R-:W-:Y:S01]  /*0850*/  MOV R26, 0x8a0 ;  /* 0x000008a0001a7802 */ /* 0x000fe20000000f00 */
[----:B0-----:R-:W-:-:S08]  /*0860*/  DMUL R18, R18, UR6 ;  /* 0x0000000612127c28 */ /* 0x001fd00008000000 */
[----:B------:R-:W-:Y:S01]  /*0870*/  DADD R16, -RZ, |R18| ;  /* 0x00000000ff107229 */ /* 0x000fe20000000512 */
[----:B-1----:R-:W-:-:S10]  /*0880*/  IMAD.WIDE R4, R27, 0x4, R4 ;  /* 0x000000041b047825 */ /* 0x002fd400078e0204 */
[----:B-----5:R-:W-:Y:S05]  /*0890*/  CALL.REL.NOINC `($_Z8rayTraceiPfS_S_S_S_S_i$__internal_accurate_pow) ;  /* 0x00000020006c7944 */ /* 0x020fea0003c00000 */
[----:B------:R-:W-:Y:S05]  /*08a0*/  BSYNC.RECONVERGENT B0 ;  /* 0x0000000000007941 */ /* 0x000fea0003800200 */
.L_x_9:
[C---:B------:R-:W-:Y:S01]  /*08b0*/  DADD R6, R18.reuse, 4 ;  /* 0x4010000012067429 */ /* 0x040fe20000000000 */
[----:B------:R-:W-:Y:S01]  /*08c0*/  BSSY.RECONVERGENT B0, `(.L_x_10) ;  /* 0x0000011000007945 */ /* 0x000fe20003800200 */
[C---:B------:R-:W-:Y:S02]  /*08d0*/  DSETP.NEU.AND P1, PT, R18.reuse, RZ, PT ;  /* 0x000000ff1200722a */ /* 0x040fe40003f2d000 */
[----:B------:R-:W-:-:S06]  /*08e0*/  DSETP.NEU.AND P0, PT, R18, 1, PT ;  /* 0x3ff000001200742a */ /* 0x000fcc0003f0d000 */
[----:B------:R-:W-:Y:S02]  /*08f0*/  LOP3.LUT R6, R7, 0x7ff00000, RZ, 0xc0, !PT ;  /* 0x7ff0000007067812 */ /* 0x000fe400078ec0ff */
[----:B------:R-:W-:Y:S01]  /*0900*/  MOV R7, R9 ;  /* 0x0000000900077202 */ /* 0x000fe20000000f00 */
[----:B------:R-:W-:Y:S01]  /*0910*/  IMAD.MOV.U32 R9, RZ, RZ, 0x3ff71547 ;  /* 0x3ff71547ff097424 */ /* 0x000fe200078e00ff */
[----:B------:R-:W-:Y:S01]  /*0920*/  ISETP.NE.AND P2, PT, R6, 0x7ff00000, PT ;  /* 0x7ff000000600780c */ /* 0x000fe20003f45270 */
[----:B------:R-:W-:Y:S01]  /*0930*/  IMAD.MOV.U32 R6, RZ, RZ, R8 ;  /* 0x000000ffff067224 */ /* 0x000fe200078e0008 */
[----:B------:R-:W-:Y:S01]  /*0940*/  @!P1 CS2R R6, SRZ ;  /* 0x0000000000069805 */ /* 0x000fe2000001ff00 */
[----:B------:R-:W-:-:S10]  /*0950*/  IMAD.MOV.U32 R8, RZ, RZ, 0x652b82fe ;  /* 0x652b82feff087424 */ /* 0x000fd400078e00ff */
[----:B------:R-:W-:Y:S05]  /*0960*/  @P2 BRA `(.L_x_11) ;  /* 0x0000000000182947 */ /* 0x000fea0003800000 */
[----:B------:R-:W-:-:S14]  /*0970*/  DSETP.NAN.AND P1, PT, R18, R18, PT ;  /* 0x000000121200722a */ /* 0x000fdc0003f28000 */
[----:B------:R-:W-:Y:S01]  /*0980*/  @P1 DADD R6, R18, 4 ;  /* 0x4010000012061429 */ /* 0x000fe20000000000 */
[----:B------:R-:W-:Y:S10]  /*0990*/  @P1 BRA `(.L_x_11) ;  /* 0x00000000000c1947 */ /* 0x000ff40003800000 */
[----:B------:R-:W-:-:S14]  /*09a0*/  DSETP.NEU.AND P1, PT, |R18|, +INF , PT ;  /* 0x7ff000001200742a */ /* 0x000fdc0003f2d200 */
[----:B------:R-:W-:Y:S01]  /*09b0*/  @!P1 IMAD.MOV.U32 R6, RZ, RZ, 0x0 ;  /* 0x00000000ff069424 */ /* 0x000fe200078e00ff */
[----:B------:R-:W-:-:S07]  /*09c0*/  @!P1 MOV R7, 0x7ff00000 ;  /* 0x7ff0000000079802 */ /* 0x000fce0000000f00 */
.L_x_11:
[----:B------:R-:W-:Y:S05]  /*09d0*/  BSYNC.RECONVERGENT B0 ;  /* 0x0000000000007941 */ /* 0x000fea0003800200 */
.L_x_10:
[----:B------:R-:W-:Y:S01]  /*09e0*/  FSEL R6, R6, RZ, P0 ;  /* 0x000000ff06067208 */ /* 0x000fe20000000000 */
[----:B------:R-:W-:Y:S01]  /*09f0*/  UMOV UR6, 0xfefa39ef ;  /* 0xfefa39ef00067882 */ /* 0x000fe20000000000 */
[----:B------:R-:W-:Y:S01]  /*0a00*/  FSEL R7, R7, 1.875, P0 ;  /* 0x3ff0000007077808 */ /* 0x000fe20000000000 */
[----:B------:R-:W-:Y:S01]  /*0a10*/  UMOV UR7, 0x3fe62e42 ;  /* 0x3fe62e4200077882 */ /* 0x000fe20000000000 */
[----:B------:R0:W1:Y:S01]  /*0a20*/  F2F.F64.F32 R20, R28 ;  /* 0x0000001c00147310 */ /* 0x0000620000201800 */
[----:B------:R-:W-:Y:S01]  /*0a30*/  BSSY.RECONVERGENT B0, `(.L_x_12) ;  /* 0x0000037000007945 */ /* 0x000fe20003800200 */
[----:B------:R-:W-:Y:S02]  /*0a40*/  FSETP.GEU.AND P0, PT, |R7|, 4.1917929649353027344, PT ;  /* 0x4086232b0700780b */ /* 0x000fe40003f0e200 */
[----:B------:R-:W-:-:S08]  /*0a50*/  DFMA R8, R6, R8, 6.75539944105574400000e+15 ;  /* 0x433800000608742b */ /* 0x000fd00000000008 */
[----:B------:R-:W-:-:S08]  /*0a60*/  DADD R10, R8, -6.75539944105574400000e+15 ;  /* 0xc3380000080a7429 */ /* 0x000fd00000000000 */
[----:B------:R-:W-:Y:S01]  /*0a70*/  DFMA R12, R10, -UR6, R6 ;  /* 0x800000060a0c7c2b */ /* 0x000fe20008000006 */
[----:B------:R-:W-:Y:S01]  /*0a80*/  UMOV UR6, 0x3b39803f ;  /* 0x3b39803f00067882 */ /* 0x000fe20000000000 */
[----:B------:R-:W-:-:S06]  /*0a90*/  UMOV UR7, 0x3c7abc9e ;  /* 0x3c7abc9e00077882 */ /* 0x000fcc0000000000 */
[----:B------:R-:W-:Y:S01]  /*0aa0*/  DFMA R10, R10, -UR6, R12 ;  /* 0x800000060a0a7c2b */ /* 0x000fe2000800000c */
[----:B------:R-:W-:Y:S01]  /*0ab0*/  UMOV UR6, 0x69ce2bdf ;  /* 0x69ce2bdf00067882 */ /* 0x000fe20000000000 */
[----:B------:R-:W-:Y:S01]  /*0ac0*/  IMAD.MOV.U32 R12, RZ, RZ, -0x35dec16 ;  /* 0xfca213eaff0c7424 */ /* 0x000fe200078e00ff */
[----:B------:R-:W-:Y:S01]  /*0ad0*/  UMOV UR7, 0x3e5ade15 ;  /* 0x3e5ade1500077882 */ /* 0x000fe20000000000 */
[----:B------:R-:W-:-:S06]  /*0ae0*/  IMAD.MOV.U32 R13, RZ, RZ, 0x3e928af3 ;  /* 0x3e928af3ff0d7424 */ /* 0x000fcc00078e00ff */
[----:B------:R-:W-:Y:S01]  /*0af0*/  DFMA R12, R10, UR6, R12 ;  /* 0x000000060a0c7c2b */ /* 0x000fe2000800000c */
[----:B------:R-:W-:Y:S01]  /*0b00*/  UMOV UR6, 0x62401315 ;  /* 0x6240131500067882 */ /* 0x000fe20000000000 */
[----:B------:R-:W-:-:S06]  /*0b10*/  UMOV UR7, 0x3ec71dee ;  /* 0x3ec71dee00077882 */ /* 0x000fcc0000000000 */
[----:B------:R-:W-:Y:S01]  /*0b20*/  DFMA R12, R10, R12, UR6 ;  /* 0x000000060a0c7e2b */ /* 0x000fe2000800000c */
        /* <DEDUP_REMOVED lines=20> */
[----:B------:R-:W-:-:S08]  /*0c70*/  DFMA R12, R10, R12, UR6 ;  /* 0x000000060a0c7e2b */ /* 0x000fd0000800000c */
[----:B------:R-:W-:-:S08]  /*0c80*/  DFMA R12, R10, R12, 1 ;  /* 0x3ff000000a0c742b */ /* 0x000fd0000000000c */
[----:B------:R-:W-:-:S10]  /*0c90*/  DFMA R12, R10, R12, 1 ;  /* 0x3ff000000a0c742b */ /* 0x000fd4000000000c */
[----:B------:R-:W-:Y:S01]  /*0ca0*/  IMAD R19, R8, 0x100000, R13 ;  /* 0x0010000008137824 */ /* 0x000fe200078e020d */
[----:B------:R-:W-:Y:S01]  /*0cb0*/  MOV R18, R12 ;  /* 0x0000000c00127202 */ /* 0x000fe20000000f00 */
[----:B01----:R-:W-:Y:S06]  /*0cc0*/  @!P0 BRA `(.L_x_13) ;  /* 0x0000000000348947 */ /* 0x003fec0003800000 */
[----:B------:R-:W-:Y:S01]  /*0cd0*/  FSETP.GEU.AND P1, PT, |R7|, 4.2275390625, PT ;  /* 0x408748000700780b */ /* 0x000fe20003f2e200 */
[C---:B------:R-:W-:Y:S02]  /*0ce0*/  DADD R10, R6.reuse, +INF ;  /* 0x7ff00000060a7429 */ /* 0x040fe40000000000 */
[----:B------:R-:W-:-:S08]  /*0cf0*/  DSETP.GEU.AND P0, PT, R6, RZ, PT ;  /* 0x000000ff0600722a */ /* 0x000fd00003f0e000 */
[----:B------:R-:W-:Y:S02]  /*0d00*/  FSEL R18, R10, RZ, P0 ;  /* 0x000000ff0a127208 */ /* 0x000fe40000000000 */
[----:B------:R-:W-:Y:S01]  /*0d10*/  @!P1 LEA.HI R9, R8, R8, RZ, 0x1 ;  /* 0x0000000808099211 */ /* 0x000fe200078f08ff */
[----:B------:R-:W-:Y:S01]  /*0d20*/  @!P1 IMAD.MOV.U32 R6, RZ, RZ, R12 ;  /* 0x000000ffff069224 */ /* 0x000fe200078e000c */
[----:B------:R-:W-:Y:S02]  /*0d30*/  FSEL R19, R11, RZ, P0 ;  /* 0x000000ff0b137208 */ /* 0x000fe40000000000 */
[----:B------:R-:W-:-:S05]  /*0d40*/  @!P1 SHF.R.S32.HI R9, RZ, 0x1, R9 ;  /* 0x00000001ff099819 */ /* 0x000fca0000011409 */
[----:B------:R-:W-:Y:S02]  /*0d50*/  @!P1 IMAD.IADD R8, R8, 0x1, -R9 ;  /* 0x0000000108089824 */ /* 0x000fe400078e0a09 */
[----:B------:R-:W-:-:S03]  /*0d60*/  @!P1 IMAD R7, R9, 0x100000, R13 ;  /* 0x0010000009079824 */ /* 0x000fc600078e020d */
[----:B------:R-:W-:Y:S02]  /*0d70*/  @!P1 LEA R9, R8, 0x3ff00000, 0x14 ;  /* 0x3ff0000008099811 */ /* 0x000fe400078ea0ff */
[----:B------:R-:W-:-:S06]  /*0d80*/  @!P1 MOV R8, RZ ;  /* 0x000000ff00089202 */ /* 0x000fcc0000000f00 */
[----:B------:R-:W-:-:S11]  /*0d90*/  @!P1 DMUL R18, R6, R8 ;  /* 0x0000000806129228 */ /* 0x000fd60000000000 */
.L_x_13:
[----:B------:R-:W-:Y:S05]  /*0da0*/  BSYNC.RECONVERGENT B0 ;  /* 0x0000000000007941 */ /* 0x000fea0003800200 */
.L_x_12:
[----:B------:R-:W-:Y:S01]  /*0db0*/  UMOV UR6, 0x9999999a ;  /* 0x9999999a00067882 */ /* 0x000fe20000000000 */
[----:B------:R-:W-:Y:S01]  /*0dc0*/  UMOV UR7, 0x3fb99999 ;  /* 0x3fb9999900077882 */ /* 0x000fe20000000000 */
[----:B------:R-:W-:Y:S01]  /*0dd0*/  BSSY.RECONVERGENT B0, `(.L_x_14) ;  /* 0x0000005000007945 */ /* 0x000fe20003800200 */
[----:B------:R-:W-:Y:S01]  /*0de0*/  DMUL R20, R20, UR6 ;  /* 0x0000000614147c28 */ /* 0x000fe20008000000 */
[----:B------:R-:W-:-:S07]  /*0df0*/  MOV R26, 0xe20 ;  /* 0x00000e20001a7802 */ /* 0x000fce0000000f00 */
[----:B------:R-:W-:-:S11]  /*0e00*/  DADD R16, -RZ, |R20| ;  /* 0x00000000ff107229 */ /* 0x000fd60000000514 */
[----:B------:R-:W-:Y:S05]  /*0e10*/  CALL.REL.NOINC `($_Z8rayTraceiPfS_S_S_S_S_i$__internal_accurate_pow) ;  /* 0x0000001c000c7944 */ /* 0x000fea0003c00000 */
[----:B------:R-:W-:Y:S05]  /*0e20*/  BSYNC.RECONVERGENT B0 ;  /* 0x0000000000007941 */ /* 0x000fea0003800200 */
.L_x_14:
[C---:B------:R-:W-:Y:S01]  /*0e30*/  DADD R6, R20.reuse, 4 ;  /* 0x4010000014067429 */ /* 0x040fe20000000000 */
[----:B------:R-:W-:Y:S01]  /*0e40*/  BSSY.RECONVERGENT B0, `(.L_x_15) ;  /* 0x0000011000007945 */ /* 0x000fe20003800200 */
[C---:B------:R-:W-:Y:S02]  /*0e50*/  DSETP.NEU.AND P1, PT, R20.reuse, RZ, PT ;  /* 0x000000ff1400722a */ /* 0x040fe40003f2d000 */
[----:B------:R-:W-:-:S06]  /*0e60*/  DSETP.NEU.AND P0, PT, R20, 1, PT ;  /* 0x3ff000001400742a */ /* 0x000fcc0003f0d000 */
[----:B------:R-:W-:Y:S01]  /*0e70*/  LOP3.LUT R6, R7, 0x7ff00000, RZ, 0xc0, !PT ;  /* 0x7ff0000007067812 */ /* 0x000fe200078ec0ff */
[----:B------:R-:W-:Y:S01]  /*0e80*/  IMAD.MOV.U32 R7, RZ, RZ, R9 ;  /* 0x000000ffff077224 */ /* 0x000fe200078e0009 */
[----:B------:R-:W-:Y:S02]  /*0e90*/  MOV R9, 0x3ff71547 ;  /* 0x3ff7154700097802 */ /* 0x000fe40000000f00 */
        /* <DEDUP_REMOVED lines=9> */
[----:B------:R-:W-:Y:S02]  /*0f30*/  @!P1 IMAD.MOV.U32 R6, RZ, RZ, 0x0 ;  /* 0x00000000ff069424 */ /* 0x000fe400078e00ff */
[----:B------:R-:W-:-:S07]  /*0f40*/  @!P1 IMAD.MOV.U32 R7, RZ, RZ, 0x7ff00000 ;  /* 0x7ff00000ff079424 */ /* 0x000fce00078e00ff */
.L_x_16:
[----:B------:R-:W-:Y:S05]  /*0f50*/  BSYNC.RECONVERGENT B0 ;  /* 0x0000000000007941 */ /* 0x000fea0003800200 */
.L_x_15:
[----:B------:R-:W-:Y:S01]  /*0f60*/  FSEL R6, R6, RZ, P0 ;  /* 0x000000ff06067208 */ /* 0x000fe20000000000 */
[----:B------:R-:W-:Y:S01]  /*0f70*/  UMOV UR6, 0xfefa39ef ;  /* 0xfefa39ef00067882 */ /* 0x000fe20000000000 */
[----:B------:R-:W-:Y:S01]  /*0f80*/  FSEL R7, R7, 1.875, P0 ;  /* 0x3ff0000007077808 */ /* 0x000fe20000000000 */
[----:B------:R-:W-:Y:S01]  /*0f90*/  UMOV UR7, 0x3fe62e42 ;  /* 0x3fe62e4200077882 */ /* 0x000fe20000000000 */
[----:B------:R-:W-:Y:S02]  /*0fa0*/  BSSY.RECONVERGENT B0, `(.L_x_17) ;  /* 0x000003e000007945 */ /* 0x000fe40003800200 */
        /* <DEDUP_REMOVED lines=9> */
[----:B------:R-:W-:Y:S01]  /*1040*/  MOV R13, 0x3e928af3 ;  /* 0x3e928af3000d7802 */ /* 0x000fe20000000f00 */
[----:B------:R-:W-:-:S05]  /*1050*/  UMOV UR7, 0x3e5ade15 ;  /* 0x3e5ade1500077882 */ /* 0x000fca0000000000 */
        /* <DEDUP_REMOVED lines=17> */
[----:B------:R-:W0:Y:S01]  /*1170*/  MUFU.RCP64H R13, R19 ;  /* 0x00000013000d7308 */ /* 0x000e220000001800 */
[----:B------:R-:W-:Y:S01]  /*1180*/  UMOV UR7, 0x3fa55555 ;  /* 0x3fa5555500077882 */ /* 0x000fe20000000000 */
[----:B------:R-:W-:-:S04]  /*1190*/  VIADD R12, R19, 0x300402 ;  /* 0x00300402130c7836 */ /* 0x000fc80000000000 */
[----:B------:R-:W-:Y:S01]  /*11a0*/  DFMA R14, R10, R14, UR6 ;  /* 0x000000060a0e7e2b */ /* 0x000fe2000800000e */
[----:B------:R-:W-:Y:S01]  /*11b0*/  UMOV UR6, 0x55555511 ;  /* 0x5555551100067882 */ /* 0x000fe20000000000 */
[----:B------:R-:W-:Y:S01]  /*11c0*/  UMOV UR7, 0x3fc55555 ;  /* 0x3fc5555500077882 */ /* 0x000fe20000000000 */
[----:B------:R-:W-:-:S05]  /*11d0*/  FSETP.GEU.AND P2, PT, |R12|, 5.8789094863358348022e-39, PT ;  /* 0x004004020c00780b */ /* 0x000fca0003f4e200 */
[----:B------:R-:W-:Y:S01]  /*11e0*/  DFMA R14, R10, R14, UR6 ;  /* 0x000000060a0e7e2b */ /* 0x000fe2000800000e */
[----:B------:R-:W-:Y:S01]  /*11f0*/  UMOV UR6, 0xb ;  /* 0x0000000b00067882 */ /* 0x000fe20000000000 */
[----:B------:R-:W-:Y:S01]  /*1200*/  UMOV UR7, 0x3fe00000 ;  /* 0x3fe0000000077882 */ /* 0x000fe20000000000 */
[----:B0-----:R-:W-:-:S05]  /*1210*/  DFMA R16, R12, -R18, 1 ;  /* 0x3ff000000c10742b */ /* 0x001fca0000000812 */
[----:B------:R-:W-:-:S03]  /*1220*/  DFMA R14, R10, R14, UR6 ;  /* 0x000000060a0e7e2b */ /* 0x000fc6000800000e */
[----:B------:R-:W-:-:S05]  /*1230*/  DFMA R16, R16, R16, R16 ;  /* 0x000000101010722b */ /* 0x000fca0000000010 */
[----:B------:R-:W-:-:S03]  /*1240*/  DFMA R14, R10, R14, 1 ;  /* 0x3ff000000a0e742b */ /* 0x000fc6000000000e */
[----:B------:R-:W-:-:S05]  /*1250*/  DFMA R16, R12, R16, R12 ;  /* 0x000000100c10722b */ /* 0x000fca000000000c */
[----:B------:R-:W-:-:S03]  /*1260*/  DFMA R14, R10, R14, 1 ;  /* 0x3ff000000a0e742b */ /* 0x000fc6000000000e */
[----:B------:R-:W-:-:S08]  /*1270*/  DFMA R10, R16, -R18, 1 ;  /* 0x3ff00000100a742b */ /* 0x000fd00000000812 */
[----:B------:R-:W-:Y:S01]  /*1280*/  DFMA R12, R16, R10, R16 ;  /* 0x0000000a100c722b */ /* 0x000fe20000000010 */
[----:B------:R-:W-:Y:S02]  /*1290*/  IMAD R11, R8, 0x100000, R15 ;  /* 0x00100000080b7824 */ /* 0x000fe400078e020f */
[----:B------:R-:W-:Y:S01]  /*12a0*/  IMAD.MOV.U32 R10, RZ, RZ, R14 ;  /* 0x000000ffff0a7224 */ /* 0x000fe200078e000e */
[----:B------:R-:W-:Y:S07]  /*12b0*/  @!P0 BRA `(.L_x_18) ;  /* 0x0000000000308947 */ /* 0x000fee0003800000 */
[----:B------:R-:W-:Y:S01]  /*12c0*/  FSETP.GEU.AND P1, PT, |R7|, 4.2275390625, PT ;  /* 0x408748000700780b */ /* 0x000fe20003f2e200 */
[C---:B------:R-:W-:Y:S02]  /*12d0*/  DADD R10, R6.reuse, +INF ;  /* 0x7ff00000060a7429 */ /* 0x040fe40000000000 */
[----:B------:R-:W-:-:S08]  /*12e0*/  DSETP.GEU.AND P0, PT, R6, RZ, PT ;  /* 0x000000ff0600722a */ /* 0x000fd00003f0e000 */
[----:B------:R-:W-:Y:S02]  /*12f0*/  FSEL R10, R10, RZ, P0 ;  /* 0x000000ff0a0a7208 */ /* 0x000fe40000000000 */
[----:B------:R-:W-:Y:S02]  /*1300*/  @!P1 LEA.HI R9, R8, R8, RZ, 0x1 ;  /* 0x0000000808099211 */ /* 0x000fe400078f08ff */
[----:B------:R-:W-:Y:S02]  /*1310*/  FSEL R11, R11, RZ, P0 ;  /* 0x000000ff0b0b7208 */ /* 0x000fe40000000000 */
[----:B------:R-:W-:-:S04]  /*1320*/  @!P1 SHF.R.S32.HI R9, RZ, 0x1, R9 ;  /* 0x00000001ff099819 */ /* 0x000fc80000011409 */
[----:B------:R-:W-:Y:S01]  /*1330*/  @!P1 IADD3 R6, PT, PT, R8, -R9, RZ ;  /* 0x8000000908069210 */ /* 0x000fe20007ffe0ff */
[----:B------:R-:W-:-:S03]  /*1340*/  @!P1 IMAD R15, R9, 0x100000, R15 ;  /* 0x00100000090f9824 */ /* 0x000fc600078e020f */
[----:B------:R-:W-:Y:S01]  /*1350*/  @!P1 LEA R7, R6, 0x3ff00000, 0x14 ;  /* 0x3ff0000006079811 */ /* 0x000fe200078ea0ff */
[----:B------:R-:W-:-:S06]  /*1360*/  @!P1 IMAD.MOV.U32 R6, RZ, RZ, RZ ;  /* 0x000000ffff069224 */ /* 0x000fcc00078e00ff */
[----:B------:R-:W-:-:S11]  /*1370*/  @!P1 DMUL R10, R14, R6 ;  /* 0x000000060e0a9228 */ /* 0x000fd60000000000 */
.L_x_18:
[----:B------:R-:W-:Y:S05]  /*1380*/  BSYNC.RECONVERGENT B0 ;  /* 0x0000000000007941 */ /* 0x000fea0003800200 */
.L_x_17:
[----:B------:R-:W-:Y:S04]  /*1390*/  BSSY.RECONVERGENT B0, `(.L_x_19) ;  /* 0x0000008000007945 */ /* 0x000fe80003800200 */
[----:B------:R-:W-:Y:S05]  /*13a0*/  @P2 BRA `(.L_x_20) ;  /* 0x0000000000182947 */ /* 0x000fea0003800000 */
[----:B------:R-:W-:Y:S01]  /*13b0*/  LOP3.LUT R6, R19, 0x7fffffff, RZ, 0xc0, !PT ;  /* 0x7fffffff13067812 */ /* 0x000fe200078ec0ff */
[----:B------:R-:W-:Y:S01]  /*13c0*/  IMAD.MOV.U32 R8, RZ, RZ, R18 ;  /* 0x000000ffff087224 */ /* 0x000fe200078e0012 */
[----:B------:R-:W-:-:S03]  /*13d0*/  MOV R9, R19 ;  /* 0x0000001300097202 */ /* 0x000fc60000000f00 */
[----:B------:R-:W-:Y:S01]  /*13e0*/  VIADD R14, R6, 0xfff00000 ;  /* 0xfff00000060e7836 */ /* 0x000fe20000000000 */
[----:B------:R-:W-:-:S07]  /*13f0*/  MOV R6, 0x1410 ;  /* 0x0000141000067802 */ /* 0x000fce0000000f00 */
[----:B------:R-:W-:Y:S05]  /*1400*/  CALL.REL.NOINC `($__internal_0_$__cuda_sm20_dblrcp_rn_slowpath_v3) ;  /* 0x0000000400e07944 */ /* 0x000fea0003c00000 */
.L_x_20:
[----:B------:R-:W-:Y:S05]  /*1410*/  BSYNC.RECONVERGENT B0 ;  /* 0x0000000000007941 */ /* 0x000fea0003800200 */
.L_x_19:
[----:B------:R-:W0:Y:S01]  /*1420*/  MUFU.RCP64H R7, R11 ;  /* 0x0000000b00077308 */ /* 0x000e220000001800 */
[----:B------:R-:W-:Y:S01]  /*1430*/  IMAD.MOV.U32 R6, RZ, RZ, 0x1 ;  /* 0x00000001ff067424 */ /* 0x000fe200078e00ff */
[----:B------:R-:W-:Y:S01]  /*1440*/  FSETP.GEU.AND P1, PT, |R13|, 6.5827683646048100446e-37, PT ;  /* 0x036000000d00780b */ /* 0x000fe20003f2e200 */
[----:B------:R-:W-:Y:S04]  /*1450*/  BSSY.RECONVERGENT B0, `(.L_x_21) ;  /* 0x0000010000007945 */ /* 0x000fe80003800200 */
[----:B0-----:R-:W-:-:S08]  /*1460*/  DFMA R8, R6, -R10, 1 ;  /* 0x3ff000000608742b */ /* 0x001fd0000000080a */
[----:B------:R-:W-:-:S08]  /*1470*/  DFMA R8, R8, R8, R8 ;  /* 0x000000080808722b */ /* 0x000fd00000000008 */
[----:B------:R-:W-:-:S08]  /*1480*/  DFMA R8, R6, R8, R6 ;  /* 0x000000080608722b */ /* 0x000fd00000000006 */
[----:B------:R-:W-:-:S08]  /*1490*/  DFMA R6, R8, -R10, 1 ;  /* 0x3ff000000806742b */ /* 0x000fd0000000080a */
[----:B------:R-:W-:-:S08]  /*14a0*/  DFMA R6, R8, R6, R8 ;  /* 0x000000060806722b */ /* 0x000fd00000000008 */
[----:B------:R-:W-:-:S08]  /*14b0*/  DMUL R8, R6, R12 ;  /* 0x0000000c06087228 */ /* 0x000fd00000000000 */
[----:B------:R-:W-:-:S08]  /*14c0*/  DFMA R14, R8, -R10, R12 ;  /* 0x8000000a080e722b */ /* 0x000fd0000000000c */
[----:B------:R-:W-:-:S10]  /*14d0*/  DFMA R6, R6, R14, R8 ;  /* 0x0000000e0606722b */ /* 0x000fd40000000008 */
[----:B------:R-:W-:-:S05]  /*14e0*/  FFMA R8, RZ, R11, R7 ;  /* 0x0000000bff087223 */ /* 0x000fca0000000007 */
[----:B------:R-:W-:-:S13]  /*14f0*/  FSETP.GT.AND P0, PT, |R8|, 1.469367938527859385e-39, PT ;  /* 0x001000000800780b */ /* 0x000fda0003f04200 */
[----:B------:R-:W-:Y:S05]  /*1500*/  @P0 BRA P1, `(.L_x_22) ;  /* 0x0000000000100947 */ /* 0x000fea0000800000 */
[----:B------:R-:W-:Y:S01]  /*1510*/  IMAD.MOV.U32 R8, RZ, RZ, R10 ;  /* 0x000000ffff087224 */ /* 0x000fe200078e000a */
[----:B------:R-:W-:Y:S02]  /*1520*/  MOV R9, R11 ;  /* 0x0000000b00097202 */ /* 0x000fe40000000f00 */
[----:B------:R-:W-:-:S07]  /*1530*/  MOV R14, 0x1550 ;  /* 0x00001550000e7802 */ /* 0x000fce0000000f00 */
[----:B------:R-:W-:Y:S05]  /*1540*/  CALL.REL.NOINC `($__internal_1_$__cuda_sm20_div_rn_f64_full) ;  /* 0x00000008002c7944 */ /* 0x000fea0003c00000 */
.L_x_22:
[----:B------:R-:W-:Y:S05]  /*1550*/  BSYNC.RECONVERGENT B0 ;  /* 0x0000000000007941 */ /* 0x000fea0003800200 */
.L_x_21:
[----:B------:R-:W-:Y:S01]  /*1560*/  IMAD.MOV.U32 R9, RZ, RZ, 0x3dcccccd ;  /* 0x3dcccccdff097424 */ /* 0x000fe200078e00ff */
[----:B------:R-:W0:Y:S01]  /*1570*/  FCHK P0, R28, 10 ;  /* 0x412000001c007902 */ /* 0x000e220000000000 */
[----:B------:R-:W-:Y:S01]  /*1580*/  IMAD.MOV.U32 R10, RZ, RZ, 0x41200000 ;  /* 0x41200000ff0a7424 */ /* 0x000fe200078e00ff */
[----:B------:R-:W-:Y:S03]  /*1590*/  BSSY.RECONVERGENT B0, `(.L_x_23) ;  /* 0x000000d000007945 */ /* 0x000fe60003800200 */
[----:B------:R-:W-:-:S03]  /*15a0*/  FFMA R10, R9, -R10, 1 ;  /* 0x3f800000090a7423 */ /* 0x000fc6000000080a */
[----:B------:R1:W2:Y:S01]  /*15b0*/  F2F.F32.F64 R8, R6 ;  /* 0x0000000600087310 */ /* 0x0002a20000301000 */
[----:B------:R-:W-:-:S04]  /*15c0*/  FFMA R9, R10, R9, 0.10000000149011611938 ;  /* 0x3dcccccd0a097423 */ /* 0x000fc80000000009 */
[----:B------:R-:W-:-:S04]  /*15d0*/  FFMA R11, R9, R28, RZ ;  /* 0x0000001c090b7223 */ /* 0x000fc800000000ff */
[----:B------:R-:W-:-:S04]  /*15e0*/  FFMA R10, R11, -10, R28 ;  /* 0xc12000000b0a7823 */ /* 0x000fc8000000001c */
[----:B------:R-:W-:Y:S01]  /*15f0*/  FFMA R9, R9, R10, R11 ;  /* 0x0000000a09097223 */ /* 0x000fe2000000000b */
[----:B01----:R-:W-:Y:S06]  /*1600*/  @!P0 BRA `(.L_x_24) ;  /* 0x0000000000148947 */ /* 0x003fec0003800000 */
[----:B------:R-:W-:Y:S01]  /*1610*/  IMAD.MOV.U32 R6, RZ, RZ, R28 ;  /* 0x000000ffff067224 */ /* 0x000fe200078e001c */
[----:B------:R-:W-:Y:S02]  /*1620*/  MOV R7, 0x41200000 ;  /* 0x4120000000077802 */ /* 0x000fe40000000f00 */
[----:B------:R-:W-:-:S07]  /*1630*/  MOV R10, 0x1650 ;  /* 0x00001650000a7802 */ /* 0x000fce0000000f00 */
[----:B--2---:R-:W-:Y:S05]  /*1640*/  CALL.REL.NOINC `($__internal_2_$__cuda_sm3x_div_rn_noftz_f32_slowpath) ;  /* 0x0000000c00647944 */ /* 0x004fea0003c00000 */
[----:B------:R-:W-:-:S07]  /*1650*/  IMAD.MOV.U32 R9, RZ, RZ, R6 ;  /* 0x000000ffff097224 */ /* 0x000fce00078e0006 */
.L_x_24:
[----:B------:R-:W-:Y:S05]  /*1660*/  BSYNC.RECONVERGENT B0 ;  /* 0x0000000000007941 */ /* 0x000fea0003800200 */
.L_x_23:
[----:B------:R-:W0:Y:S08]  /*1670*/  LDC.64 R6, c[0x0][0x3a0] ;  /* 0x0000e800ff067b82 */ /* 0x000e300000000a00 */
[----:B------:R-:W1:Y:S08]  /*1680*/  LDC.64 R10, c[0x0][0x3b0] ;  /* 0x0000ec00ff0a7b82 */ /* 0x000e700000000a00 */
[----:B------:R-:W3:Y:S01]  /*1690*/  LDC.64 R12, c[0x0][0x3a8] ;  /* 0x0000ea00ff0c7b82 */ /* 0x000ee20000000a00 */
[----:B0-----:R-:W-:-:S07]  /*16a0*/  IMAD.WIDE R6, R27, 0x4, R6 ;  /* 0x000000041b067825 */ /* 0x001fce00078e0206 */
[----:B------:R-:W0:Y:S01]  /*16b0*/  LDC.64 R14, c[0x0][0x390] ;  /* 0x0000e400ff0e7b82 */ /* 0x000e220000000a00 */
[----:B------:R-:W4:Y:S01]  /*16c0*/  LDG.E R16, desc[UR4][R6.64] ;  /* 0x0000000406107981 */ /* 0x000f22000c1e1900 */
[----:B-1----:R-:W-:-:S04]  /*16d0*/  IMAD.WIDE R10, R27, 0x4, R10 ;  /* 0x000000041b0a7825 */ /* 0x002fc800078e020a */
[----:B---3--:R-:W-:-:S05]  /*16e0*/  IMAD.WIDE R12, R27, 0x4, R12 ;  /* 0x000000041b0c7825 */ /* 0x008fca00078e020c */
[----:B------:R1:W5:Y:S01]  /*16f0*/  LDG.E R17, desc[UR4][R12.64] ;  /* 0x000000040c117981 */ /* 0x000362000c1e1900 */
[----:B0-----:R-:W-:-:S04]  /*1700*/  IMAD.WIDE R14, R27, 0x4, R14 ;  /* 0x000000041b0e7825 */ /* 0x001fc800078e020e */
[----:B----4-:R-:W-:Y:S02]  /*1710*/  FADD R29, R16, R29 ;  /* 0x0000001d101d7221 */ /* 0x010fe40000000000 */
[----:B------:R1:W5:Y:S02]  /*1720*/  LDG.E R16, desc[UR4][R10.64] ;  /* 0x000000040a107981 */ /* 0x000364000c1e1900 */
[----:B------:R-:W-:Y:S02]  /*1730*/  FADD R20, R0, R29 ;  /* 0x0000001d00147221 */ /* 0x000fe40000000000 */
[----:B------:R1:W5:Y:S03]  /*1740*/  LDG.E R0, desc[UR4][R14.64] ;  /* 0x000000040e007981 */ /* 0x000366000c1e1900 */
[----:B------:R-:W-:Y:S01]  /*1750*/  FSETP.GT.AND P0, PT, R20, 12, PT ;  /* 0x414000001400780b */ /* 0x000fe20003f04000 */
[----:B------:R1:W-:-:S12]  /*1760*/  STG.E desc[UR4][R6.64], R29 ;  /* 0x0000001d06007986 */ /* 0x0003d8000c101904 */
[----:B------:R-:W-:-:S05]  /*1770*/  @P0 FADD R19, -R20, 25 ;  /* 0x41c8000014130421 */ /* 0x000fca0000000100 */
[----:B------:R1:W-:Y:S04]  /*1780*/  @P0 STG.E desc[UR4][R2.64], R19 ;  /* 0x0000001302000986 */ /* 0x0003e8000c101904 */
[----:B------:R-:W3:Y:S01]  /*1790*/  @P0 LDG.E R18, desc[UR4][R6.64] ;  /* 0x0000000406120981 */ /* 0x000ee2000c1e1900 */
[----:B------:R-:W-:Y:S01]  /*17a0*/  BSSY.RECONVERGENT B0, `(.L_x_25) ;  /* 0x000000d000007945 */ /* 0x000fe20003800200 */
[----:B---3--:R-:W-:-:S05]  /*17b0*/  @P0 FADD R21, -R18, -RZ ;  /* 0x800000ff12150221 */ /* 0x008fca0000000100 */
[----:B------:R1:W-:Y:S01]  /*17c0*/  @P0 STG.E desc[UR4][R6.64], R21 ;  /* 0x0000001506000986 */ /* 0x0003e2000c101904 */
[----:B------:R-:W-:Y:S05]  /*17d0*/  @P0 BRA `(.L_x_26) ;  /* 0x0000000000240947 */ /* 0x000fea0003800000 */
[----:B------:R-:W-:-:S13]  /*17e0*/  FSETP.GEU.AND P0, PT, R20, -12, PT ;  /* 0xc14000001400780b */ /* 0x000fda0003f0e000 */
[----:B-1----:R-:W-:-:S05]  /*17f0*/  @!P0 FADD R19, -R20, -12 ;  /* 0xc140000014138421 */ /* 0x002fca0000000100 */
[----:B------:R0:W-:Y:S04]  /*1800*/  @!P0 STG.E desc[UR4][R2.64], R19 ;  /* 0x0000001302008986 */ /* 0x0001e8000c101904 */
[----:B------:R-:W3:Y:S02]  /*1810*/  @!P0 LDG.E R18, desc[UR4][R6.64] ;  /* 0x0000000406128981 */ /* 0x000ee4000c1e1900 */
[----:B---3--:R-:W-:-:S05]  /*1820*/  @!P0 FADD R23, -R18, -RZ ;  /* 0x800000ff12178221 */ /* 0x008fca0000000100 */
[----:B------:R0:W-:Y:S04]  /*1830*/  @!P0 STG.E desc[UR4][R6.64], R23 ;  /* 0x0000001706008986 */ /* 0x0001e8000c101904 */
[----:B------:R-:W3:Y:S02]  /*1840*/  @P0 LDG.E R18, desc[UR4][R2.64] ;  /* 0x0000000402120981 */ /* 0x000ee4000c1e1900 */
[----:B---3--:R-:W-:-:S05]  /*1850*/  @P0 FADD R21, R29, R18 ;  /* 0x000000121d150221 */ /* 0x008fca0000000000 */
[----:B------:R0:W-:Y:S02]  /*1860*/  @P0 STG.E desc[UR4][R2.64], R21 ;  /* 0x0000001502000986 */ /* 0x0001e4000c101904 */
.L_x_26:
[----:B------:R-:W-:Y:S05]  /*1870*/  BSYNC.RECONVERGENT B0 ;  /* 0x0000000000007941 */ /* 0x000fea0003800200 */
.L_x_25:
[----:B01----:R-:W3:Y:S01]  /*1880*/  LDG.E R3, desc[UR4][R12.64] ;  /* 0x000000040c037981 */ /* 0x003ee2000c1e1900 */
[----:B--2--5:R-:W-:Y:S01]  /*1890*/  FADD R17, R8, R17 ;  /* 0x0000001108117221 */ /* 0x024fe20000000000 */
[----:B------:R-:W-:Y:S03]  /*18a0*/  BSSY.RECONVERGENT B0, `(.L_x_27) ;  /* 0x0000017000007945 */ /* 0x000fe60003800200 */
[----:B------:R-:W-:-:S05]  /*18b0*/  FADD R7, R17, R0 ;  /* 0x0000000011077221 */ /* 0x000fca0000000000 */
[----:B------:R-:W-:Y:S01]  /*18c0*/  FSETP.GT.AND P0, PT, R7, 10, PT ;  /* 0x412000000700780b */ /* 0x000fe20003f04000 */
[----:B---3--:R-:W-:Y:S01]  /*18d0*/  FADD R19, R8, R3 ;  /* 0x0000000308137221 */ /* 0x008fe20000000000 */
[----:B------:R-:W-:-:S04]  /*18e0*/  FADD R3, R16, R9 ;  /* 0x0000000910037221 */ /* 0x000fc80000000000 */
[----:B------:R0:W-:Y:S01]  /*18f0*/  STG.E desc[UR4][R12.64], R19 ;  /* 0x000000130c007986 */ /* 0x0001e2000c101904 */
[----:B------:R-:W-:-:S06]  /*1900*/  FADD R28, R3, R28 ;  /* 0x0000001c031c7221 */ /* 0x000fcc0000000000 */
[----:B------:R-:W-:Y:S05]  /*1910*/  @!P0 BRA `(.L_x_28) ;  /* 0x0000000000188947 */ /* 0x000fea0003800000 */
[----:B------:R-:W-:-:S05]  /*1920*/  FADD R3, -R7, 20 ;  /* 0x41a0000007037421 */ /* 0x000fca0000000100 */
[----:B------:R2:W-:Y:S04]  /*1930*/  STG.E desc[UR4][R14.64], R3 ;  /* 0x000000030e007986 */ /* 0x0005e8000c101904 */
[----:B------:R-:W3:Y:S02]  /*1940*/  LDG.E R0, desc[UR4][R12.64] ;  /* 0x000000040c007981 */ /* 0x000ee4000c1e1900 */
[----:B---3--:R-:W-:-:S05]  /*1950*/  FADD R7, -R0, -RZ ;  /* 0x800000ff00077221 */ /* 0x008fca0000000100 */
[----:B------:R2:W-:Y:S01]  /*1960*/  STG.E desc[UR4][R12.64], R7 ;  /* 0x000000070c007986 */ /* 0x0005e2000c101904 */
[----:B------:R-:W-:Y:S05]  /*1970*/  BRA `(.L_x_29) ;  /* 0x0000000000247947 */ /* 0x000fea0003800000 */
.L_x_28:
[----:B------:R-:W-:-:S13]  /*1980*/  FSETP.GEU.AND P0, PT, R17, -R0, PT ;  /* 0x800000001100720b */ /* 0x000fda0003f0e000 */
[----:B------:R-:W-:-:S05]  /*1990*/  @!P0 FADD R7, -R7, -RZ ;  /* 0x800000ff07078221 */ /* 0x000fca0000000100 */
[----:B------:R1:W-:Y:S04]  /*19a0*/  @!P0 STG.E desc[UR4][R14.64], R7 ;  /* 0x000000070e008986 */ /* 0x0003e8000c101904 */
[----:B------:R-:W2:Y:S02]  /*19b0*/  @!P0 LDG.E R0, desc[UR4][R12.64] ;  /* 0x000000040c008981 */ /* 0x000ea4000c1e1900 */
[----:B--2---:R-:W-:-:S05]  /*19c0*/  @!P0 FADD R17, -R0, -RZ ;  /* 0x800000ff00118221 */ /* 0x004fca0000000100 */
[----:B------:R1:W-:Y:S04]  /*19d0*/  @!P0 STG.E desc[UR4][R12.64], R17 ;  /* 0x000000110c008986 */ /* 0x0003e8000c101904 */
[----:B------:R-:W2:Y:S02]  /*19e0*/  @P0 LDG.E R0, desc[UR4][R14.64] ;  /* 0x000000040e000981 */ /* 0x000ea4000c1e1900 */
[----:B--2---:R-:W-:-:S05]  /*19f0*/  @P0 FADD R3, R19, R0 ;  /* 0x0000000013030221 */ /* 0x004fca0000000000 */
[----:B------:R1:W-:Y:S02]  /*1a00*/  @P0 STG.E desc[UR4][R14.64], R3 ;  /* 0x000000030e000986 */ /* 0x0003e4000c101904 */
.L_x_29:
[----:B------:R-:W-:Y:S05]  /*1a10*/  BSYNC.RECONVERGENT B0 ;  /* 0x0000000000007941 */ /* 0x000fea0003800200 */
.L_x_27:
[----:B------:R-:W1:Y:S01]  /*1a20*/  LDG.E R0, desc[UR4][R10.64] ;  /* 0x000000040a007981 */ /* 0x000e62000c1e1900 */
[----:B------:R-:W-:Y:S01]  /*1a30*/  FSETP.GT.AND P0, PT, R28, 12, PT ;  /* 0x414000001c00780b */ /* 0x000fe20003f04000 */
[----:B-12---:R-:W-:-:S05]  /*1a40*/  FADD R3, R0, R9 ;  /* 0x0000000900037221 */ /* 0x006fca0000000000 */
[----:B------:R1:W-:Y:S07]  /*1a50*/  STG.E desc[UR4][R10.64], R3 ;  /* 0x000000030a007986 */ /* 0x0003ee000c101904 */
[----:B------:R-:W-:Y:S05]  /*1a60*/  @!P0 BRA `(.L_x_30) ;  /* 0x0000000000188947 */ /* 0x000fea0003800000 */
[----:B-1----:R-:W-:-:S05]  /*1a70*/  FADD R3, -R28, 25 ;  /* 0x41c800001c037421 */ /* 0x002fca0000000100 */
[----:B------:R-:W-:Y:S04]  /*1a80*/  STG.E desc[UR4][R4.64], R3 ;  /* 0x0000000304007986 */ /* 0x000fe8000c101904 */
[----:B------:R-:W2:Y:S02]  /*1a90*/  LDG.E R0, desc[UR4][R10.64] ;  /* 0x000000040a007981 */ /* 0x000ea4000c1e1900 */
[----:B--2---:R-:W-:-:S05]  /*1aa0*/  FADD R7, -R0, -RZ ;  /* 0x800000ff00077221 */ /* 0x004fca0000000100 */
[----:B------:R-:W-:Y:S01]  /*1ab0*/  STG.E desc[UR4][R10.64], R7 ;  /* 0x000000070a007986 */ /* 0x000fe2000c101904 */
[----:B------:R-:W-:Y:S05]  /*1ac0*/  EXIT ;  /* 0x000000000000794d */ /* 0x000fea0003800000 */
.L_x_30:
[----:B------:R-:W-:-:S13]  /*1ad0*/  FSETP.GEU.AND P0, PT, R28, -12, PT ;  /* 0xc14000001c00780b */ /* 0x000fda0003f0e000 */
[----:B------:R-:W-:Y:S05]  /*1ae0*/  @P0 BRA `(.L_x_31) ;  /* 0x0000000000180947 */ /* 0x000fea0003800000 */
[----:B-1----:R-:W-:-:S05]  /*1af0*/  FADD R3, -R28, -12 ;  /* 0xc14000001c037421 */ /* 0x002fca0000000100 */
[----:B------:R-:W-:Y:S04]  /*1b00*/  STG.E desc[UR4][R4.64], R3 ;  /* 0x0000000304007986 */ /* 0x000fe8000c101904 */
[----:B------:R-:W2:Y:S02]  /*1b10*/  LDG.E R0, desc[UR4][R10.64] ;  /* 0x000000040a007981 */ /* 0x000ea4000c1e1900 */
[----:B--2---:R-:W-:-:S05]  /*1b20*/  FADD R7, -R0, -RZ ;  /* 0x800000ff00077221 */ /* 0x004fca0000000100 */
[----:B------:R-:W-:Y:S01]  /*1b30*/  STG.E desc[UR4][R10.64], R7 ;  /* 0x000000070a007986 */ /* 0x000fe2000c101904 */
[----:B------:R-:W-:Y:S05]  /*1b40*/  EXIT ;  /* 0x000000000000794d */ /* 0x000fea0003800000 */
.L_x_31:
[----:B------:R-:W1:Y:S02]  /*1b50*/  LDG.E R0, desc[UR4][R4.64] ;  /* 0x0000000404007981 */ /* 0x000e64000c1e1900 */
[----:B-1----:R-:W-:-:S05]  /*1b60*/  FADD R3, R3, R0 ;  /* 0x0000000003037221 */ /* 0x002fca0000000000 */
[----:B------:R-:W-:Y:S01]  /*1b70*/  STG.E desc[UR4][R4.64], R3 ;  /* 0x0000000304007986 */ /* 0x000fe2000c101904 */
[----:B------:R-:W-:Y:S05]  /*1b80*/  EXIT ;  /* 0x000000000000794d */ /* 0x000fea0003800000 */
        .weak           $__internal_0_$__cuda_sm20_dblrcp_rn_slowpath_v3
        .type           $__internal_0_$__cuda_sm20_dblrcp_rn_slowpath_v3,@function
        .size           $__internal_0_$__cuda_sm20_dblrcp_rn_slowpath_v3,($__internal_1_$__cuda_sm20_div_rn_f64_full - $__internal_0_$__cuda_sm20_dblrcp_rn_slowpath_v3)
$__internal_0_$__cuda_sm20_dblrcp_rn_slowpath_v3:
[----:B------:R-:W-:Y:S01]  /*1b90*/  DSETP.GTU.AND P0, PT, |R8|, +INF , PT ;  /* 0x7ff000000800742a */ /* 0x000fe20003f0c200 */
[----:B------:R-:W-:-:S13]  /*1ba0*/  BSSY.RECONVERGENT B1, `(.L_x_32) ;  /* 0x0000023000017945 */ /* 0x000fda0003800200 */
[----:B------:R-:W-:Y:S05]  /*1bb0*/  @P0 BRA `(.L_x_33) ;  /* 0x00000000007c0947 */ /* 0x000fea0003800000 */
[----:B------:R-:W-:-:S05]  /*1bc0*/  LOP3.LUT R15, R9, 0x7fffffff, RZ, 0xc0, !PT ;  /* 0x7fffffff090f7812 */ /* 0x000fca00078ec0ff */
[----:B------:R-:W-:-:S05]  /*1bd0*/  VIADD R7, R15, 0xffffffff ;  /* 0xffffffff0f077836 */ /* 0x000fca0000000000 */
[----:B------:R-:W-:-:S13]  /*1be0*/  ISETP.GE.U32.AND P0, PT, R7, 0x7fefffff, PT ;  /* 0x7fefffff0700780c */ /* 0x000fda0003f06070 */
[----:B------:R-:W-:Y:S01]  /*1bf0*/  @P0 LOP3.LUT R13, R9, 0x7ff00000, RZ, 0x3c, !PT ;  /* 0x7ff00000090d0812 */ /* 0x000fe200078e3cff */
[----:B------:R-:W-:Y:S01]  /*1c00*/  @P0 IMAD.MOV.U32 R12, RZ, RZ, RZ ;  /* 0x000000ffff0c0224 */ /* 0x000fe200078e00ff */
[----:B------:R-:W-:Y:S06]  /*1c10*/  @P0 BRA `(.L_x_34) ;  /* 0x00000000006c0947 */ /* 0x000fec0003800000 */
[----:B------:R-:W-:-:S13]  /*1c20*/  ISETP.GE.U32.AND P0, PT, R15, 0x1000001, PT ;  /* 0x010000010f00780c */ /* 0x000fda0003f06070 */
[----:B------:R-:W-:Y:S05]  /*1c30*/  @!P0 BRA `(.L_x_35) ;  /* 0x0000000000348947 */ /* 0x000fea0003800000 */
[----:B------:R-:W-:Y:S01]  /*1c40*/  IADD3 R13, PT, PT, R9, -0x3fe00000, RZ ;  /* 0xc0200000090d7810 */ /* 0x000fe20007ffe0ff */
[----:B------:R-:W-:-:S03]  /*1c50*/  IMAD.MOV.U32 R12, RZ, RZ, R8 ;  /* 0x000000ffff0c7224 */ /* 0x000fc600078e0008 */
[----:B------:R-:W0:Y:S03]  /*1c60*/  MUFU.RCP64H R15, R13 ;  /* 0x0000000d000f7308 */ /* 0x000e260000001800 */
[----:B0-----:R-:W-:-:S08]  /*1c70*/  DFMA R16, -R12, R14, 1 ;  /* 0x3ff000000c10742b */ /* 0x001fd0000000010e */
[----:B------:R-:W-:-:S08]  /*1c80*/  DFMA R16, R16, R16, R16 ;  /* 0x000000101010722b */ /* 0x000fd00000000010 */
[----:B------:R-:W-:-:S08]  /*1c90*/  DFMA R16, R14, R16, R14 ;  /* 0x000000100e10722b */ /* 0x000fd0000000000e */
[----:B------:R-:W-:-:S08]  /*1ca0*/  DFMA R14, -R12, R16, 1 ;  /* 0x3ff000000c0e742b */ /* 0x000fd00000000110 */
[----:B------:R-:W-:-:S08]  /*1cb0*/  DFMA R14, R16, R14, R16 ;  /* 0x0000000e100e722b */ /* 0x000fd00000000010 */
[----:B------:R-:W-:-:S08]  /*1cc0*/  DMUL R14, R14, 2.2250738585072013831e-308 ;  /* 0x001000000e0e7828 */ /* 0x000fd00000000000 */
[----:B------:R-:W-:-:S08]  /*1cd0*/  DFMA R8, -R8, R14, 1 ;  /* 0x3ff000000808742b */ /* 0x000fd0000000010e */
[----:B------:R-:W-:-:S08]  /*1ce0*/  DFMA R8, R8, R8, R8 ;  /* 0x000000080808722b */ /* 0x000fd00000000008 */
[----:B------:R-:W-:Y:S01]  /*1cf0*/  DFMA R12, R14, R8, R14 ;  /* 0x000000080e0c722b */ /* 0x000fe2000000000e */
[----:B------:R-:W-:Y:S10]  /*1d00*/  BRA `(.L_x_34) ;  /* 0x0000000000307947 */ /* 0x000ff40003800000 */
.L_x_35:
[----:B------:R-:W-:Y:S01]  /*1d10*/  DMUL R8, R8, 8.11296384146066816958e+31 ;  /* 0x4690000008087828 */ /* 0x000fe20000000000 */
[----:B------:R-:W-:-:S05]  /*1d20*/  IMAD.MOV.U32 R12, RZ, RZ, R14 ;  /* 0x000000ffff0c7224 */ /* 0x000fca00078e000e */
[----:B------:R-:W0:Y:S02]  /*1d30*/  MUFU.RCP64H R13, R9 ;  /* 0x00000009000d7308 */ /* 0x000e240000001800 */
[----:B0-----:R-:W-:-:S08]  /*1d40*/  DFMA R14, -R8, R12, 1 ;  /* 0x3ff00000080e742b */ /* 0x001fd0000000010c */
[----:B------:R-:W-:-:S08]  /*1d50*/  DFMA R14, R14, R14, R14 ;  /* 0x0000000e0e0e722b */ /* 0x000fd0000000000e */
[----:B------:R-:W-:-:S08]  /*1d60*/  DFMA R14, R12, R14, R12 ;  /* 0x0000000e0c0e722b */ /* 0x000fd0000000000c */
[----:B------:R-:W-:-:S08]  /*1d70*/  DFMA R12, -R8, R14, 1 ;  /* 0x3ff00000080c742b */ /* 0x000fd0000000010e */
[----:B------:R-:W-:-:S08]  /*1d80*/  DFMA R12, R14, R12, R14 ;  /* 0x0000000c0e0c722b */ /* 0x000fd0000000000e */
[----:B------:R-:W-:Y:S01]  /*1d90*/  DMUL R12, R12, 8.11296384146066816958e+31 ;  /* 0x469000000c0c7828 */ /* 0x000fe20000000000 */
[----:B------:R-:W-:Y:S10]  /*1da0*/  BRA `(.L_x_34) ;  /* 0x0000000000087947 */ /* 0x000ff40003800000 */
.L_x_33:
[----:B------:R-:W-:Y:S01]  /*1db0*/  LOP3.LUT R13, R9, 0x80000, RZ, 0xfc, !PT ;  /* 0x00080000090d7812 */ /* 0x000fe200078efcff */
[----:B------:R-:W-:-:S07]  /*1dc0*/  IMAD.MOV.U32 R12, RZ, RZ, R8 ;  /* 0x000000ffff0c7224 */ /* 0x000fce00078e0008 */
.L_x_34:
[----:B------:R-:W-:Y:S05]  /*1dd0*/  BSYNC.RECONVERGENT B1 ;  /* 0x0000000000017941 */ /* 0x000fea0003800200 */
.L_x_32:
[----:B------:R-:W-:-:S04]  /*1de0*/  MOV R7, 0x0 ;  /* 0x0000000000077802 */ /* 0x000fc80000000f00 */
[----:B------:R-:W-:Y:S05]  /*1df0*/  RET.REL.NODEC R6 `(_Z8rayTraceiPfS_S_S_S_S_i) ;  /* 0xffffffe006807950 */ /* 0x000fea0003c3ffff */
        .weak           $__internal_1_$__cuda_sm20_div_rn_f64_full
        .type           $__internal_1_$__cuda_sm20_div_rn_f64_full,@function
        .size           $__internal_1_$__cuda_sm20_div_rn_f64_full,($__internal_2_$__cuda_sm3x_div_rn_noftz_f32_slowpath - $__internal_1_$__cuda_sm20_div_rn_f64_full)
$__internal_1_$__cuda_sm20_div_rn_f64_full:
[C---:B------:R-:W-:Y:S01]  /*1e00*/  FSETP.GEU.AND P0, PT, |R9|.reuse, 1.469367938527859385e-39, PT ;  /* 0x001000000900780b */ /* 0x040fe20003f0e200 */
[----:B------:R-:W-:Y:S01]  /*1e10*/  IMAD.MOV.U32 R11, RZ, RZ, R13 ;  /* 0x000000ffff0b7224 */ /* 0x000fe200078e000d */
[----:B------:R-:W-:Y:S01]  /*1e20*/  LOP3.LUT R6, R9, 0x800fffff, RZ, 0xc0, !PT ;  /* 0x800fffff09067812 */ /* 0x000fe200078ec0ff */
[----:B------:R-:W-:Y:S01]  /*1e30*/  IMAD.MOV.U32 R10, RZ, RZ, R12 ;  /* 0x000000ffff0a7224 */ /* 0x000fe200078e000c */
[----:B------:R-:W-:Y:S01]  /*1e40*/  MOV R20, 0x1 ;  /* 0x0000000100147802 */ /* 0x000fe20000000f00 */
[----:B------:R-:W-:Y:S01]  /*1e50*/  BSSY.RECONVERGENT B1, `(.L_x_36) ;  /* 0x0000054000017945 */ /* 0x000fe20003800200 */
[----:B------:R-:W-:Y:S01]  /*1e60*/  LOP3.LUT R7, R6, 0x3ff00000, RZ, 0xfc, !PT ;  /* 0x3ff0000006077812 */ /* 0x000fe200078efcff */
[----:B------:R-:W-:Y:S01]  /*1e70*/  IMAD.MOV.U32 R6, RZ, RZ, R8 ;  /* 0x000000ffff067224 */ /* 0x000fe200078e0008 */
[C---:B------:R-:W-:Y:S02]  /*1e80*/  FSETP.GEU.AND P2, PT, |R11|.reuse, 1.469367938527859385e-39, PT ;  /* 0x001000000b00780b */ /* 0x040fe40003f4e200 */
[----:B------:R-:W-:-:S02]  /*1e90*/  LOP3.LUT R15, R11, 0x7ff00000, RZ, 0xc0, !PT ;  /* 0x7ff000000b0f7812 */ /* 0x000fc400078ec0ff */
[----:B------:R-:W-:Y:S01]  /*1ea0*/  LOP3.LUT R18, R9, 0x7ff00000, RZ, 0xc0, !PT ;  /* 0x7ff0000009127812 */ /* 0x000fe200078ec0ff */
[----:B------:R-:W-:Y:S01]  /*1eb0*/  @!P0 DMUL R6, R8, 8.98846567431157953865e+307 ;  /* 0x7fe0000008068828 */ /* 0x000fe20000000000 */
[----:B------:R-:W-:Y:S02]  /*1ec0*/  MOV R19, R15 ;  /* 0x0000000f00137202 */ /* 0x000fe40000000f00 */
[----:B------:R-:W-:-:S03]  /*1ed0*/  ISETP.GE.U32.AND P1, PT, R15, R18, PT ;  /* 0x000000120f00720c */ /* 0x000fc60003f26070 */
[----:B------:R-:W0:Y:S02]  /*1ee0*/  MUFU.RCP64H R21, R7 ;  /* 0x0000000700157308 */ /* 0x000e240000001800 */
[----:B------:R-:W-:Y:S01]  /*1ef0*/  @!P2 LOP3.LUT R16, R9, 0x7ff00000, RZ, 0xc0, !PT ;  /* 0x7ff000000910a812 */ /* 0x000fe200078ec0ff */
[----:B------:R-:W-:Y:S01]  /*1f00*/  @!P2 IMAD.MOV.U32 R22, RZ, RZ, RZ ;  /* 0x000000ffff16a224 */ /* 0x000fe200078e00ff */
[----:B------:R-:W-:Y:S02]  /*1f10*/  @!P0 LOP3.LUT R18, R7, 0x7ff00000, RZ, 0xc0, !PT ;  /* 0x7ff0000007128812 */ /* 0x000fe400078ec0ff */
[----:B------:R-:W-:Y:S01]  /*1f20*/  @!P2 ISETP.GE.U32.AND P3, PT, R15, R16, PT ;  /* 0x000000100f00a20c */ /* 0x000fe20003f66070 */
[----:B------:R-:W-:-:S05]  /*1f30*/  IMAD.MOV.U32 R16, RZ, RZ, 0x1ca00000 ;  /* 0x1ca00000ff107424 */ /* 0x000fca00078e00ff */
[----:B------:R-:W-:-:S04]  /*1f40*/  @!P2 SEL R17, R16, 0x63400000, !P3 ;  /* 0x634000001011a807 */ /* 0x000fc80005800000 */
[----:B------:R-:W-:Y:S01]  /*1f50*/  @!P2 LOP3.LUT R17, R17, 0x80000000, R11, 0xf8, !PT ;  /* 0x800000001111a812 */ /* 0x000fe200078ef80b */
[----:B0-----:R-:W-:-:S03]  /*1f60*/  DFMA R12, R20, -R6, 1 ;  /* 0x3ff00000140c742b */ /* 0x001fc60000000806 */
[----:B------:R-:W-:-:S05]  /*1f70*/  @!P2 LOP3.LUT R23, R17, 0x100000, RZ, 0xfc, !PT ;  /* 0x001000001117a812 */ /* 0x000fca00078efcff */
[----:B------:R-:W-:-:S08]  /*1f80*/  DFMA R12, R12, R12, R12 ;  /* 0x0000000c0c0c722b */ /* 0x000fd0000000000c */
[----:B------:R-:W-:Y:S01]  /*1f90*/  DFMA R20, R20, R12, R20 ;  /* 0x0000000c1414722b */ /* 0x000fe20000000014 */
[----:B------:R-:W-:Y:S01]  /*1fa0*/  SEL R13, R16, 0x63400000, !P1 ;  /* 0x63400000100d7807 */ /* 0x000fe20004800000 */
[----:B------:R-:W-:-:S03]  /*1fb0*/  IMAD.MOV.U32 R12, RZ, RZ, R10 ;  /* 0x000000ffff0c7224 */ /* 0x000fc600078e000a */
[----:B------:R-:W-:-:S03]  /*1fc0*/  LOP3.LUT R13, R13, 0x800fffff, R11, 0xf8, !PT ;  /* 0x800fffff0d0d7812 */ /* 0x000fc600078ef80b */
[----:B------:R-:W-:-:S03]  /*1fd0*/  DFMA R24, R20, -R6, 1 ;  /* 0x3ff000001418742b */ /* 0x000fc60000000806 */
[----:B------:R-:W-:-:S05]  /*1fe0*/  @!P2 DFMA R12, R12, 2, -R22 ;  /* 0x400000000c0ca82b */ /* 0x000fca0000000816 */
[----:B------:R-:W-:-:S05]  /*1ff0*/  DFMA R20, R20, R24, R20 ;  /* 0x000000181414722b */ /* 0x000fca0000000014 */
[----:B------:R-:W-:-:S03]  /*2000*/  @!P2 LOP3.LUT R19, R13, 0x7ff00000, RZ, 0xc0, !PT ;  /* 0x7ff000000d13a812 */ /* 0x000fc600078ec0ff */
[----:B------:R-:W-:Y:S02]  /*2010*/  DMUL R22, R20, R12 ;  /* 0x0000000c14167228 */ /* 0x000fe40000000000 */
[----:B------:R-:W-:-:S06]  /*2020*/  VIADD R17, R19, 0xffffffff ;  /* 0xffffffff13117836 */ /* 0x000fcc0000000000 */
[----:B------:R-:W-:Y:S01]  /*2030*/  DFMA R24, R22, -R6, R12 ;  /* 0x800000061618722b */ /* 0x000fe2000000000c */
[----:B------:R-:W-:-:S07]  /*2040*/  ISETP.GT.U32.AND P0, PT, R17, 0x7feffffe, PT ;  /* 0x7feffffe1100780c */ /* 0x000fce0003f04070 */
[----:B------:R-:W-:Y:S01]  /*2050*/  DFMA R20, R20, R24, R22 ;  /* 0x000000181414722b */ /* 0x000fe20000000016 */
[----:B------:R-:W-:-:S05]  /*2060*/  VIADD R22, R18, 0xffffffff ;  /* 0xffffffff12167836 */ /* 0x000fca0000000000 */
[----:B------:R-:W-:-:S13]  /*2070*/  ISETP.GT.U32.OR P0, PT, R22, 0x7feffffe, P0 ;  /* 0x7feffffe1600780c */ /* 0x000fda0000704470 */
[----:B------:R-:W-:Y:S05]  /*2080*/  @P0 BRA `(.L_x_37) ;  /* 0x00000000006c0947 */ /* 0x000fea0003800000 */
[----:B------:R-:W-:-:S04]  /*2090*/  LOP3.LUT R18, R9, 0x7ff00000, RZ, 0xc0, !PT ;  /* 0x7ff0000009127812 */ /* 0x000fc800078ec0ff */
[CC--:B------:R-:W-:Y:S02]  /*20a0*/  VIADDMNMX R10, R15.reuse, -R18.reuse, 0xb9600000, !PT ;  /* 0xb96000000f0a7446 */ /* 0x0c0fe40007800912 */
[----:B------:R-:W-:Y:S02]  /*20b0*/  ISETP.GE.U32.AND P0, PT, R15, R18, PT ;  /* 0x000000120f00720c */ /* 0x000fe40003f06070 */
[----:B------:R-:W-:Y:S02]  /*20c0*/  VIMNMX R10, PT, PT, R10, 0x46a00000, PT ;  /* 0x46a000000a0a7848 */ /* 0x000fe40003fe0100 */
[----:B------:R-:W-:-:S05]  /*20d0*/  SEL R15, R16, 0x63400000, !P0 ;  /* 0x63400000100f7807 */ /* 0x000fca0004000000 */
[----:B------:R-:W-:Y:S02]  /*20e0*/  IMAD.IADD R15, R10, 0x1, -R15 ;  /* 0x000000010a0f7824 */ /* 0x000fe400078e0a0f */
[----:B------:R-:W-:-:S03]  /*20f0*/  IMAD.MOV.U32 R10, RZ, RZ, RZ ;  /* 0x000000ffff0a7224 */ /* 0x000fc600078e00ff */
[----:B------:R-:W-:-:S06]  /*2100*/  IADD3 R11, PT, PT, R15, 0x7fe00000, RZ ;  /* 0x7fe000000f0b7810 */ /* 0x000fcc0007ffe0ff */
[----:B------:R-:W-:-:S10]  /*2110*/  DMUL R16, R20, R10 ;  /* 0x0000000a14107228 */ /* 0x000fd40000000000 */
[----:B------:R-:W-:-:S13]  /*2120*/  FSETP.GTU.AND P0, PT, |R17|, 1.469367938527859385e-39, PT ;  /* 0x001000001100780b */ /* 0x000fda0003f0c200 */
[----:B------:R-:W-:Y:S05]  /*2130*/  @P0 BRA `(.L_x_38) ;  /* 0x0000000000940947 */ /* 0x000fea0003800000 */
[----:B------:R-:W-:Y:S01]  /*2140*/  DFMA R6, R20, -R6, R12 ;  /* 0x800000061406722b */ /* 0x000fe2000000000c */
[----:B------:R-:W-:-:S09]  /*2150*/  IMAD.MOV.U32 R10, RZ, RZ, RZ ;  /* 0x000000ffff0a7224 */ /* 0x000fd200078e00ff */
[C---:B------:R-:W-:Y:S02]  /*2160*/  FSETP.NEU.AND P0, PT, R7.reuse, RZ, PT ;  /* 0x000000ff0700720b */ /* 0x040fe40003f0d000 */
[----:B------:R-:W-:-:S04]  /*2170*/  LOP3.LUT R9, R7, 0x80000000, R9, 0x48, !PT ;  /* 0x8000000007097812 */ /* 0x000fc800078e4809 */
[----:B------:R-:W-:-:S07]  /*2180*/  LOP3.LUT R11, R9, R11, RZ, 0xfc, !PT ;  /* 0x0000000b090b7212 */ /* 0x000fce00078efcff */
[----:B------:R-:W-:Y:S05]  /*2190*/  @!P0 BRA `(.L_x_38) ;  /* 0x00000000007c8947 */ /* 0x000fea0003800000 */
[----:B------:R-:W-:Y:S01]  /*21a0*/  IMAD.MOV R7, RZ, RZ, -R15 ;  /* 0x000000ffff077224 */ /* 0x000fe200078e0a0f */
[----:B------:R-:W-:Y:S01]  /*21b0*/  MOV R6, RZ ;  /* 0x000000ff00067202 */ /* 0x000fe20000000f00 */
[----:B------:R-:W-:-:S05]  /*21c0*/  DMUL.RP R10, R20, R10 ;  /* 0x0000000a140a7228 */ /* 0x000fca0000008000 */
[----:B------:R-:W-:-:S05]  /*21d0*/  DFMA R6, R16, -R6, R20 ;  /* 0x800000061006722b */ /* 0x000fca0000000014 */
[----:B------:R-:W-:Y:S02]  /*21e0*/  LOP3.LUT R9, R11, R9, RZ, 0x3c, !PT ;  /* 0x000000090b097212 */ /* 0x000fe400078e3cff */
[----:B------:R-:W-:-:S04]  /*21f0*/  IADD3 R6, PT, PT, -R15, -0x43300000, RZ ;  /* 0xbcd000000f067810 */ /* 0x000fc80007ffe1ff */
[----:B------:R-:W-:-:S04]  /*2200*/  FSETP.NEU.AND P0, PT, |R7|, R6, PT ;  /* 0x000000060700720b */ /* 0x000fc80003f0d200 */
[----:B------:R-:W-:Y:S02]  /*2210*/  FSEL R16, R10, R16, !P0 ;  /* 0x000000100a107208 */ /* 0x000fe40004000000 */
[----:B------:R-:W-:Y:S01]  /*2220*/  FSEL R17, R9, R17, !P0 ;  /* 0x0000001109117208 */ /* 0x000fe20004000000 */
[----:B------:R-:W-:Y:S06]  /*2230*/  BRA `(.L_x_38) ;  /* 0x0000000000547947 */ /* 0x000fec0003800000 */
.L_x_37:
[----:B------:R-:W-:-:S14]  /*2240*/  DSETP.NAN.AND P0, PT, R10, R10, PT ;  /* 0x0000000a0a00722a */ /* 0x000fdc0003f08000 */
[----:B------:R-:W-:Y:S05]  /*2250*/  @P0 BRA `(.L_x_39) ;  /* 0x0000000000440947 */ /* 0x000fea0003800000 */
[----:B------:R-:W-:-:S14]  /*2260*/  DSETP.NAN.AND P0, PT, R8, R8, PT ;  /* 0x000000080800722a */ /* 0x000fdc0003f08000 */
[----:B------:R-:W-:Y:S05]  /*2270*/  @P0 BRA `(.L_x_40) ;  /* 0x0000000000300947 */ /* 0x000fea0003800000 */
[----:B------:R-:W-:Y:S01]  /*2280*/  ISETP.NE.AND P0, PT, R19, R18, PT ;  /* 0x000000121300720c */ /* 0x000fe20003f05270 */
[----:B------:R-:W-:Y:S02]  /*2290*/  IMAD.MOV.U32 R16, RZ, RZ, 0x0 ;  /* 0x00000000ff107424 */ /* 0x000fe400078e00ff */
[----:B------:R-:W-:-:S10]  /*22a0*/  IMAD.MOV.U32 R17, RZ, RZ, -0x80000 ;  /* 0xfff80000ff117424 */ /* 0x000fd400078e00ff */
[----:B------:R-:W-:Y:S05]  /*22b0*/  @!P0 BRA `(.L_x_38) ;  /* 0x0000000000348947 */ /* 0x000fea0003800000 */
[----:B------:R-:W-:Y:S02]  /*22c0*/  ISETP.NE.AND P0, PT, R19, 0x7ff00000, PT ;  /* 0x7ff000001300780c */ /* 0x000fe40003f05270 */
[----:B------:R-:W-:Y:S02]  /*22d0*/  LOP3.LUT R17, R11, 0x80000000, R9, 0x48, !PT ;  /* 0x800000000b117812 */ /* 0x000fe400078e4809 */
[----:B------:R-:W-:-:S13]  /*22e0*/  ISETP.EQ.OR P0, PT, R18, RZ, !P0 ;  /* 0x000000ff1200720c */ /* 0x000fda0004702670 */
[----:B------:R-:W-:Y:S01]  /*22f0*/  @P0 LOP3.LUT R6, R17, 0x7ff00000, RZ, 0xfc, !PT ;  /* 0x7ff0000011060812 */ /* 0x000fe200078efcff */
[----:B------:R-:W-:Y:S01]  /*2300*/  @!P0 IMAD.MOV.U32 R16, RZ, RZ, RZ ;  /* 0x000000ffff108224 */ /* 0x000fe200078e00ff */
[----:B------:R-:W-:-:S03]  /*2310*/  @P0 MOV R16, RZ ;  /* 0x000000ff00100202 */ /* 0x000fc60000000f00 */
[----:B------:R-:W-:Y:S01]  /*2320*/  @P0 IMAD.MOV.U32 R17, RZ, RZ, R6 ;  /* 0x000000ffff110224 */ /* 0x000fe200078e0006 */
[----:B------:R-:W-:Y:S06]  /*2330*/  BRA `(.L_x_38) ;  /* 0x0000000000147947 */ /* 0x000fec0003800000 */
.L_x_40:
[----:B------:R-:W-:Y:S01]  /*2340*/  LOP3.LUT R17, R9, 0x80000, RZ, 0xfc, !PT ;  /* 0x0008000009117812 */ /* 0x000fe200078efcff */
[----:B------:R-:W-:Y:S01]  /*2350*/  IMAD.MOV.U32 R16, RZ, RZ, R8 ;  /* 0x000000ffff107224 */ /* 0x000fe200078e0008 */
[----:B------:R-:W-:Y:S06]  /*2360*/  BRA `(.L_x_38) ;  /* 0x0000000000087947 */ /* 0x000fec0003800000 */
.L_x_39:
[----:B------:R-:W-:Y:S01]  /*2370*/  LOP3.LUT R17, R11, 0x80000, RZ, 0xfc, !PT ;  /* 0x000800000b117812 */ /* 0x000fe200078efcff */
[----:B------:R-:W-:-:S07]  /*2380*/  IMAD.MOV.U32 R16, RZ, RZ, R10 ;  /* 0x000000ffff107224 */ /* 0x000fce00078e000a */
.L_x_38:
[----:B------:R-:W-:Y:S05]  /*2390*/  BSYNC.RECONVERGENT B1 ;  /* 0x0000000000017941 */ /* 0x000fea0003800200 */
.L_x_36:
[----:B------:R-:W-:Y:S01]  /*23a0*/  IMAD.MOV.U32 R15, RZ, RZ, 0x0 ;  /* 0x00000000ff0f7424 */ /* 0x000fe200078e00ff */
[----:B------:R-:W-:Y:S01]  /*23b0*/  MOV R6, R16 ;  /* 0x0000001000067202 */ /* 0x000fe20000000f00 */
[----:B------:R-:W-:Y:S02]  /*23c0*/  IMAD.MOV.U32 R7, RZ, RZ, R17 ;  /* 0x000000ffff077224 */ /* 0x000fe400078e0011 */
[----:B------:R-:W-:Y:S05]  /*23d0*/  RET.REL.NODEC R14 `(_Z8rayTraceiPfS_S_S_S_S_i) ;  /* 0xffffffdc0e087950 */ /* 0x000fea0003c3ffff */
        .weak           $__internal_2_$__cuda_sm3x_div_rn_noftz_f32_slowpath
        .type           $__internal_2_$__cuda_sm3x_div_rn_noftz_f32_slowpath,@function
        .size           $__internal_2_$__cuda_sm3x_div_rn_noftz_f32_slowpath,($_Z8rayTraceiPfS_S_S_S_S_i$__internal_accurate_pow - $__internal_2_$__cuda_sm3x_div_rn_noftz_f32_slowpath)
$__internal_2_$__cuda_sm3x_div_rn_noftz_f32_slowpath:
[--C-:B------:R-:W-:Y:S01]  /*23e0*/  SHF.R.U32.HI R12, RZ, 0x17, R7.reuse ;  /* 0x00000017ff0c7819 */ /* 0x100fe20000011607 */
[----:B------:R-:W-:Y:S01]  /*23f0*/  BSSY.RECONVERGENT B2, `(.L_x_41) ;  /* 0x0000063000027945 */ /* 0x000fe20003800200 */
[----:B------:R-:W-:Y:S01]  /*2400*/  SHF.R.U32.HI R11, RZ, 0x17, R6 ;  /* 0x00000017ff0b7819 */ /* 0x000fe20000011606 */
[----:B------:R-:W-:Y:S01]  /*2410*/  IMAD.MOV.U32 R13, RZ, RZ, R7 ;  /* 0x000000ffff0d7224 */ /* 0x000fe200078e0007 */
[----:B------:R-:W-:Y:S02]  /*2420*/  LOP3.LUT R18, R12, 0xff, RZ, 0xc0, !PT ;  /* 0x000000ff0c127812 */ /* 0x000fe400078ec0ff */
[----:B------:R-:W-:-:S03]  /*2430*/  LOP3.LUT R16, R11, 0xff, RZ, 0xc0, !PT ;  /* 0x000000ff0b107812 */ /* 0x000fc600078ec0ff */
[----:B------:R-:W-:Y:S01]  /*2440*/  VIADD R14, R18, 0xffffffff ;  /* 0xffffffff120e7836 */ /* 0x000fe20000000000 */
[----:B------:R-:W-:-:S04]  /*2450*/  IADD3 R12, PT, PT, R16, -0x1, RZ ;  /* 0xffffffff100c7810 */ /* 0x000fc80007ffe0ff */
[----:B------:R-:W-:-:S04]  /*2460*/  ISETP.GT.U32.AND P0, PT, R14, 0xfd, PT ;  /* 0x000000fd0e00780c */ /* 0x000fc80003f04070 */
[----:B------:R-:W-:-:S13]  /*2470*/  ISETP.GT.U32.OR P0, PT, R12, 0xfd, P0 ;  /* 0x000000fd0c00780c */ /* 0x000fda0000704470 */
[----:B------:R-:W-:Y:S01]  /*2480*/  @!P0 IMAD.MOV.U32 R11, RZ, RZ, RZ ;  /* 0x000000ffff0b8224 */ /* 0x000fe200078e00ff */
[----:B------:R-:W-:Y:S06]  /*2490*/  @!P0 BRA `(.L_x_42) ;  /* 0x00000000005c8947 */ /* 0x000fec0003800000 */
[----:B------:R-:W-:Y:S02]  /*24a0*/  FSETP.GTU.FTZ.AND P0, PT, |R6|, +INF , PT ;  /* 0x7f8000000600780b */ /* 0x000fe40003f1c200 */
[----:B------:R-:W-:-:S04]  /*24b0*/  FSETP.GTU.FTZ.AND P1, PT, |R7|, +INF , PT ;  /* 0x7f8000000700780b */ /* 0x000fc80003f3c200 */
[----:B------:R-:W-:-:S13]  /*24c0*/  PLOP3.LUT P0, PT, P0, P1, PT, 0xf8, 0x8f ;  /* 0x00000000008f781c */ /* 0x000fda0000703f70 */
[----:B------:R-:W-:Y:S05]  /*24d0*/  @P0 BRA `(.L_x_43) ;  /* 0x00000004004c0947 */ /* 0x000fea0003800000 */
[----:B------:R-:W-:-:S13]  /*24e0*/  LOP3.LUT P0, RZ, R13, 0x7fffffff, R6, 0xc8, !PT ;  /* 0x7fffffff0dff7812 */ /* 0x000fda000780c806 */
[----:B------:R-:W-:Y:S05]  /*24f0*/  @!P0 BRA `(.L_x_44) ;  /* 0x00000004003c8947 */ /* 0x000fea0003800000 */
[C---:B------:R-:W-:Y:S02]  /*2500*/  FSETP.NEU.FTZ.AND P1, PT, |R6|.reuse, +INF , PT ;  /* 0x7f8000000600780b */ /* 0x040fe40003f3d200 */
[----:B------:R-:W-:Y:S02]  /*2510*/  FSETP.NEU.FTZ.AND P2, PT, |R7|, +INF , PT ;  /* 0x7f8000000700780b */ /* 0x000fe40003f5d200 */
[----:B------:R-:W-:-:S11]  /*2520*/  FSETP.NEU.FTZ.AND P0, PT, |R6|, +INF , PT ;  /* 0x7f8000000600780b */ /* 0x000fd60003f1d200 */
[----:B------:R-:W-:Y:S05]  /*2530*/  @!P2 BRA !P1, `(.L_x_44) ;  /* 0x00000004002ca947 */ /* 0x000fea0004800000 */
[----:B------:R-:W-:-:S04]  /*2540*/  LOP3.LUT P1, RZ, R6, 0x7fffffff, RZ, 0xc0, !PT ;  /* 0x7fffffff06ff7812 */ /* 0x000fc8000782c0ff */
[----:B------:R-:W-:-:S13]  /*2550*/  PLOP3.LUT P1, PT, P2, P1, PT, 0x2f, 0xf2 ;  /* 0x0000000000f2781c */ /* 0x000fda0001722577 */
[----:B------:R-:W-:Y:S05]  /*2560*/  @P1 BRA `(.L_x_45) ;  /* 0x0000000400181947 */ /* 0x000fea0003800000 */
[----:B------:R-:W-:-:S04]  /*2570*/  LOP3.LUT P1, RZ, R13, 0x7fffffff, RZ, 0xc0, !PT ;  /* 0x7fffffff0dff7812 */ /* 0x000fc8000782c0ff */
[----:B------:R-:W-:-:S13]  /*2580*/  PLOP3.LUT P0, PT, P0, P1, PT, 0x2f, 0xf2 ;  /* 0x0000000000f2781c */ /* 0x000fda0000702577 */
[----:B------:R-:W-:Y:S05]  /*2590*/  @P0 BRA `(.L_x_46) ;  /* 0x0000000400000947 */ /* 0x000fea0003800000 */
[----:B------:R-:W-:Y:S02]  /*25a0*/  ISETP.GE.AND P0, PT, R12, RZ, PT ;  /* 0x000000ff0c00720c */ /* 0x000fe40003f06270 */
[----:B------:R-:W-:-:S11]  /*25b0*/  ISETP.GE.AND P1, PT, R14, RZ, PT ;  /* 0x000000ff0e00720c */ /* 0x000fd60003f26270 */
[----:B------:R-:W-:Y:S01]  /*25c0*/  @P0 IMAD.MOV.U32 R11, RZ, RZ, RZ ;  /* 0x000000ffff0b0224 */ /* 0x000fe200078e00ff */
[----:B------:R-:W-:Y:S01]  /*25d0*/  @!P0 MOV R11, 0xffffffc0 ;  /* 0xffffffc0000b8802 */ /* 0x000fe20000000f00 */
[----:B------:R-:W-:Y:S01]  /*25e0*/  @!P0 FFMA R6, R6, 1.84467440737095516160e+19, RZ ;  /* 0x5f80000006068823 */ /* 0x000fe200000000ff */
[----:B------:R-:W-:-:S03]  /*25f0*/  @!P1 FFMA R13, R7, 1.84467440737095516160e+19, RZ ;  /* 0x5f800000070d9823 */ /* 0x000fc600000000ff */
[----:B------:R-:W-:-:S07]  /*2600*/  @!P1 VIADD R11, R11, 0x40 ;  /* 0x000000400b0b9836 */ /* 0x000fce0000000000 */
.L_x_42:
[----:B------:R-:W-:Y:S01]  /*2610*/  LEA R12, R18, 0xc0800000, 0x17 ;  /* 0xc0800000120c7811 */ /* 0x000fe200078eb8ff */
[----:B------:R-:W-:Y:S04]  /*2620*/  BSSY.RECONVERGENT B3, `(.L_x_47) ;  /* 0x0000036000037945 */ /* 0x000fe80003800200 */
[----:B------:R-:W-:Y:S02]  /*2630*/  IMAD.IADD R12, R13, 0x1, -R12 ;  /* 0x000000010d0c7824 */ /* 0x000fe400078e0a0c */
[----:B------:R-:W-:Y:S02]  /*2640*/  VIADD R13, R16, 0xffffff81 ;  /* 0xffffff81100d7836 */ /* 0x000fe40000000000 */
[----:B------:R-:W0:Y:S01]  /*2650*/  MUFU.RCP R14, R12 ;  /* 0x0000000c000e7308 */ /* 0x000e220000001000 */
[----:B------:R-:W-:Y:S01]  /*2660*/  FADD.FTZ R15, -R12, -RZ ;  /* 0x800000ff0c0f7221 */ /* 0x000fe20000010100 */
[----:B------:R-:W-:-:S03]  /*2670*/  IMAD R6, R13, -0x800000, R6 ;  /* 0xff8000000d067824 */ /* 0x000fc600078e0206 */
[----:B0-----:R-:W-:-:S04]  /*2680*/  FFMA R17, R14, R15, 1 ;  /* 0x3f8000000e117423 */ /* 0x001fc8000000000f */
[----:B------:R-:W-:-:S04]  /*2690*/  FFMA R19, R14, R17, R14 ;  /* 0x000000110e137223 */ /* 0x000fc8000000000e */
[----:B------:R-:W-:-:S04]  /*26a0*/  FFMA R14, R6, R19, RZ ;  /* 0x00000013060e7223 */ /* 0x000fc800000000ff */
[----:B------:R-:W-:-:S04]  /*26b0*/  FFMA R17, R15, R14, R6 ;  /* 0x0000000e0f117223 */ /* 0x000fc80000000006 */
[----:B------:R-:W-:Y:S01]  /*26c0*/  FFMA R16, R19, R17, R14 ;  /* 0x0000001113107223 */ /* 0x000fe2000000000e */
[----:B------:R-:W-:-:S03]  /*26d0*/  IADD3 R14, PT, PT, R13, 0x7f, -R18 ;  /* 0x0000007f0d0e7810 */ /* 0x000fc60007ffe812 */
[----:B------:R-:W-:Y:S01]  /*26e0*/  FFMA R15, R15, R16, R6 ;  /* 0x000000100f0f7223 */ /* 0x000fe20000000006 */
[----:B------:R-:W-:-:S03]  /*26f0*/  IADD3 R11, PT, PT, R14, R11, RZ ;  /* 0x0000000b0e0b7210 */ /* 0x000fc60007ffe0ff */
[----:B------:R-:W-:-:S05]  /*2700*/  FFMA R6, R19, R15, R16 ;  /* 0x0000000f13067223 */ /* 0x000fca0000000010 */
[----:B------:R-:W-:-:S04]  /*2710*/  SHF.R.U32.HI R12, RZ, 0x17, R6 ;  /* 0x00000017ff0c7819 */ /* 0x000fc80000011606 */
[----:B------:R-:W-:-:S05]  /*2720*/  LOP3.LUT R12, R12, 0xff, RZ, 0xc0, !PT ;  /* 0x000000ff0c0c7812 */ /* 0x000fca00078ec0ff */
[----:B------:R-:W-:-:S04]  /*2730*/  IMAD.IADD R17, R12, 0x1, R11 ;  /* 0x000000010c117824 */ /* 0x000fc800078e020b */
[----:B------:R-:W-:-:S05]  /*2740*/  VIADD R12, R17, 0xffffffff ;  /* 0xffffffff110c7836 */ /* 0x000fca0000000000 */
[----:B------:R-:W-:-:S13]  /*2750*/  ISETP.GE.U32.AND P0, PT, R12, 0xfe, PT ;  /* 0x000000fe0c00780c */ /* 0x000fda0003f06070 */
[----:B------:R-:W-:Y:S05]  /*2760*/  @!P0 BRA `(.L_x_48) ;  /* 0x0000000000808947 */ /* 0x000fea0003800000 */
[----:B------:R-:W-:-:S13]  /*2770*/  ISETP.GT.AND P0, PT, R17, 0xfe, PT ;  /* 0x000000fe1100780c */ /* 0x000fda0003f04270 */
[----:B------:R-:W-:Y:S05]  /*2780*/  @P0 BRA `(.L_x_49) ;  /* 0x00000000006c0947 */ /* 0x000fea0003800000 */
[----:B------:R-:W-:-:S13]  /*2790*/  ISETP.GE.AND P0, PT, R17, 0x1, PT ;  /* 0x000000011100780c */ /* 0x000fda0003f06270 */
[----:B------:R-:W-:Y:S05]  /*27a0*/  @P0 BRA `(.L_x_50) ;  /* 0x0000000000740947 */ /* 0x000fea0003800000 */
[----:B------:R-:W-:Y:S02]  /*27b0*/  ISETP.GE.AND P0, PT, R17, -0x18, PT ;  /* 0xffffffe81100780c */ /* 0x000fe40003f06270 */
[----:B------:R-:W-:-:S11]  /*27c0*/  LOP3.LUT R6, R6, 0x80000000, RZ, 0xc0, !PT ;  /* 0x8000000006067812 */ /* 0x000fd600078ec0ff */
[----:B------:R-:W-:Y:S05]  /*27d0*/  @!P0 BRA `(.L_x_50) ;  /* 0x0000000000688947 */ /* 0x000fea0003800000 */
[-CC-:B------:R-:W-:Y:S01]  /*27e0*/  FFMA.RZ R11, R19, R15.reuse, R16.reuse ;  /* 0x0000000f130b7223 */ /* 0x180fe2000000c010 */
[----:B------:R-:W-:Y:S02]  /*27f0*/  VIADD R14, R17, 0x20 ;  /* 0x00000020110e7836 */ /* 0x000fe40000000000 */
[-CC-:B------:R-:W-:Y:S01]  /*2800*/  FFMA.RM R12, R19, R15.reuse, R16.reuse ;  /* 0x0000000f130c7223 */ /* 0x180fe20000004010 */
[----:B------:R-:W-:Y:S02]  /*2810*/  ISETP.NE.AND P2, PT, R17, RZ, PT ;  /* 0x000000ff1100720c */ /* 0x000fe40003f45270 */
[----:B------:R-:W-:Y:S01]  /*2820*/  LOP3.LUT R13, R11, 0x7fffff, RZ, 0xc0, !PT ;  /* 0x007fffff0b0d7812 */ /* 0x000fe200078ec0ff */
[----:B------:R-:W-:Y:S01]  /*2830*/  FFMA.RP R11, R19, R15, R16 ;  /* 0x0000000f130b7223 */ /* 0x000fe20000008010 */
[----:B------:R-:W-:Y:S02]  /*2840*/  ISETP.NE.AND P1, PT, R17, RZ, PT ;  /* 0x000000ff1100720c */ /* 0x000fe40003f25270 */
[----:B------:R-:W-:-:S02]  /*2850*/  LOP3.LUT R13, R13, 0x800000, RZ, 0xfc, !PT ;  /* 0x008000000d0d7812 */ /* 0x000fc400078efcff */
[----:B------:R-:W-:Y:S02]  /*2860*/  IADD3 R15, PT, PT, -R17, RZ, RZ ;  /* 0x000000ff110f7210 */ /* 0x000fe40007ffe1ff */
[----:B------:R-:W-:Y:S02]  /*2870*/  SHF.L.U32 R14, R13, R14, RZ ;  /* 0x0000000e0d0e7219 */ /* 0x000fe400000006ff */
[----:B------:R-:W-:Y:S02]  /*2880*/  FSETP.NEU.FTZ.AND P0, PT, R11, R12, PT ;  /* 0x0000000c0b00720b */ /* 0x000fe40003f1d000 */
[----:B------:R-:W-:Y:S02]  /*2890*/  SEL R12, R15, RZ, P2 ;  /* 0x000000ff0f0c7207 */ /* 0x000fe40001000000 */
[----:B------:R-:W-:Y:S02]  /*28a0*/  ISETP.NE.AND P1, PT, R14, RZ, P1 ;  /* 0x000000ff0e00720c */ /* 0x000fe40000f25270 */
[----:B------:R-:W-:-:S02]  /*28b0*/  SHF.R.U32.HI R12, RZ, R12, R13 ;  /* 0x0000000cff0c7219 */ /* 0x000fc4000001160d */
[----:B------:R-:W-:Y:S02]  /*28c0*/  PLOP3.LUT P0, PT, P0, P1, PT, 0xf8, 0x8f ;  /* 0x00000000008f781c */ /* 0x000fe40000703f70 */
[----:B------:R-:W-:Y:S02]  /*28d0*/  SHF.R.U32.HI R14, RZ, 0x1, R12 ;  /* 0x00000001ff0e7819 */ /* 0x000fe4000001160c */
[----:B------:R-:W-:-:S04]  /*28e0*/  SEL R11, RZ, 0x1, !P0 ;  /* 0x00000001ff0b7807 */ /* 0x000fc80004000000 */
[----:B------:R-:W-:-:S04]  /*28f0*/  LOP3.LUT R11, R11, 0x1, R14, 0xf8, !PT ;  /* 0x000000010b0b7812 */ /* 0x000fc800078ef80e */
[----:B------:R-:W-:-:S05]  /*2900*/  LOP3.LUT R11, R11, R12, RZ, 0xc0, !PT ;  /* 0x0000000c0b0b7212 */ /* 0x000fca00078ec0ff */
[----:B------:R-:W-:-:S05]  /*2910*/  IMAD.IADD R11, R14, 0x1, R11 ;  /* 0x000000010e0b7824 */ /* 0x000fca00078e020b */
[----:B------:R-:W-:Y:S01]  /*2920*/  LOP3.LUT R6, R11, R6, RZ, 0xfc, !PT ;  /* 0x000000060b067212 */ /* 0x000fe200078efcff */
[----:B------:R-:W-:Y:S06]  /*2930*/  BRA `(.L_x_50) ;  /* 0x0000000000107947 */ /* 0x000fec0003800000 */
.L_x_49:
[----:B------:R-:W-:-:S04]  /*2940*/  LOP3.LUT R6, R6, 0x80000000, RZ, 0xc0, !PT ;  /* 0x8000000006067812 */ /* 0x000fc800078ec0ff */
[----:B------:R-:W-:Y:S01]  /*2950*/  LOP3.LUT R6, R6, 0x7f800000, RZ, 0xfc, !PT ;  /* 0x7f80000006067812 */ /* 0x000fe200078efcff */
[----:B------:R-:W-:Y:S06]  /*2960*/  BRA `(.L_x_50) ;  /* 0x0000000000047947 */ /* 0x000fec0003800000 */
.L_x_48:
[----:B------:R-:W-:-:S07]  /*2970*/  IMAD R6, R11, 0x800000, R6 ;  /* 0x008000000b067824 */ /* 0x000fce00078e0206 */
.L_x_50:
[----:B------:R-:W-:Y:S05]  /*2980*/  BSYNC.RECONVERGENT B3 ;  /* 0x0000000000037941 */ /* 0x000fea0003800200 */
.L_x_47:
[----:B------:R-:W-:Y:S05]  /*2990*/  BRA `(.L_x_51) ;  /* 0x0000000000207947 */ /* 0x000fea0003800000 */
.L_x_46:
[----:B------:R-:W-:-:S04]  /*29a0*/  LOP3.LUT R6, R13, 0x80000000, R6, 0x48, !PT ;  /* 0x800000000d067812 */ /* 0x000fc800078e4806 */
[----:B------:R-:W-:Y:S01]  /*29b0*/  LOP3.LUT R6, R6, 0x7f800000, RZ, 0xfc, !PT ;  /* 0x7f80000006067812 */ /* 0x000fe200078efcff */
[----:B------:R-:W-:Y:S06]  /*29c0*/  BRA `(.L_x_51) ;  /* 0x0000000000147947 */ /* 0x000fec0003800000 */
.L_x_45:
[----:B------:R-:W-:Y:S01]  /*29d0*/  LOP3.LUT R6, R13, 0x80000000, R6, 0x48, !PT ;  /* 0x800000000d067812 */ /* 0x000fe200078e4806 */
[----:B------:R-:W-:Y:S06]  /*29e0*/  BRA `(.L_x_51) ;  /* 0x00000000000c7947 */ /* 0x000fec0003800000 */
.L_x_44:
[----:B------:R-:W0:Y:S01]  /*29f0*/  MUFU.RSQ R6, -QNAN ;  /* 0xffc0000000067908 */ /* 0x000e220000001400 */
[----:B------:R-:W-:Y:S05]  /*2a00*/  BRA `(.L_x_51) ;  /* 0x0000000000047947 */ /* 0x000fea0003800000 */
.L_x_43:
[----:B------:R-:W-:-:S07]  /*2a10*/  FADD.FTZ R6, R6, R7 ;  /* 0x0000000706067221 */ /* 0x000fce0000010000 */
.L_x_51:
[----:B------:R-:W-:Y:S05]  /*2a20*/  BSYNC.RECONVERGENT B2 ;  /* 0x0000000000027941 */ /* 0x000fea0003800200 */
.L_x_41:
[----:B------:R-:W-:-:S04]  /*2a30*/  IMAD.MOV.U32 R11, RZ, RZ, 0x0 ;  /* 0x00000000ff0b7424 */ /* 0x000fc800078e00ff */
[----:B0-----:R-:W-:Y:S05]  /*2a40*/  RET.REL.NODEC R10 `(_Z8rayTraceiPfS_S_S_S_S_i) ;  /* 0xffffffd40a6c7950 */ /* 0x001fea0003c3ffff */
        .type           $_Z8rayTraceiPfS_S_S_S_S_i$__internal_accurate_pow,@function
        .size           $_Z8rayTraceiPfS_S_S_S_S_i$__internal_accurate_pow,(.L_x_57 - $_Z8rayTraceiPfS_S_S_S_S_i$__internal_accurate_pow)
$_Z8rayTraceiPfS_S_S_S_S_i$__internal_accurate_pow:
[----:B------:R-:W-:Y:S01]  /*2a50*/  ISETP.GT.U32.AND P0, PT, R17, 0xfffff, PT ;  /* 0x000fffff1100780c */ /* 0x000fe20003f04070 */
[----:B------:R-:W-:Y:S01]  /*2a60*/  IMAD.MOV.U32 R10, RZ, RZ, R16 ;  /* 0x000000ffff0a7224 */ /* 0x000fe200078e0010 */
[----:B------:R-:W-:Y:S01]  /*2a70*/  MOV R6, R17 ;  /* 0x0000001100067202 */ /* 0x000fe20000000f00 */
[----:B------:R-:W-:Y:S01]  /*2a80*/  IMAD.MOV.U32 R8, RZ, RZ, RZ ;  /* 0x000000ffff087224 */ /* 0x000fe200078e00ff */
[----:B------:R-:W-:Y:S01]  /*2a90*/  UMOV UR6, 0x7d2cafe2 ;  /* 0x7d2cafe200067882 */ /* 0x000fe20000000000 */
[----:B------:R-:W-:Y:S01]  /*2aa0*/  UMOV UR7, 0x3eb0f5ff ;  /* 0x3eb0f5ff00077882 */ /* 0x000fe20000000000 */
[----:B------:R-:W-:Y:S01]  /*2ab0*/  SHF.R.U32.HI R30, RZ, 0x14, R17 ;  /* 0x00000014ff1e7819 */ /* 0x000fe20000011611 */
[----:B------:R-:W-:Y:S01]  /*2ac0*/  UMOV UR8, 0x3b39803f ;  /* 0x3b39803f00087882 */ /* 0x000fe20000000000 */
[----:B------:R-:W-:-:S05]  /*2ad0*/  UMOV UR9, 0x3c7abc9e ;  /* 0x3c7abc9e00097882 */ /* 0x000fca0000000000 */
[----:B------:R-:W-:-:S10]  /*2ae0*/  @!P0 DMUL R22, R16, 1.80143985094819840000e+16 ;  /* 0x4350000010168828 */ /* 0x000fd40000000000 */
[----:B------:R-:W-:Y:S01]  /*2af0*/  @!P0 IMAD.MOV.U32 R6, RZ, RZ, R23 ;  /* 0x000000ffff068224 */ /* 0x000fe200078e0017 */
[----:B------:R-:W-:Y:S01]  /*2b00*/  @!P0 LEA.HI R30, R23, 0xffffffca, RZ, 0xc ;  /* 0xffffffca171e8811 */ /* 0x000fe200078f60ff */
[----:B------:R-:W-:-:S03]  /*2b10*/  @!P0 IMAD.MOV.U32 R10, RZ, RZ, R22 ;  /* 0x000000ffff0a8224 */ /* 0x000fc600078e0016 */
[----:B------:R-:W-:-:S04]  /*2b20*/  LOP3.LUT R6, R6, 0x800fffff, RZ, 0xc0, !PT ;  /* 0x800fffff06067812 */ /* 0x000fc800078ec0ff */
[----:B------:R-:W-:-:S04]  /*2b30*/  LOP3.LUT R11, R6, 0x3ff00000, RZ, 0xfc, !PT ;  /* 0x3ff00000060b7812 */ /* 0x000fc800078efcff */
[----:B------:R-:W-:-:S13]  /*2b40*/  ISETP.GE.U32.AND P1, PT, R11, 0x3ff6a09f, PT ;  /* 0x3ff6a09f0b00780c */ /* 0x000fda0003f26070 */
[----:B------:R-:W-:-:S05]  /*2b50*/  @P1 IADD3 R7, PT, PT, R11, -0x100000, RZ ;  /* 0xfff000000b071810 */ /* 0x000fca0007ffe0ff */
[----:B------:R-:W-:-:S06]  /*2b60*/  @P1 IMAD.MOV.U32 R11, RZ, RZ, R7 ;  /* 0x000000ffff0b1224 */ /* 0x000fcc00078e0007 */
[C---:B------:R-:W-:Y:S02]  /*2b70*/  DADD R12, R10.reuse, 1 ;  /* 0x3ff000000a0c7429 */ /* 0x040fe40000000000 */
[----:B------:R-:W-:-:S04]  /*2b80*/  DADD R10, R10, -1 ;  /* 0xbff000000a0a7429 */ /* 0x000fc80000000000 */
[----:B------:R-:W0:Y:S02]  /*2b90*/  MUFU.RCP64H R9, R13 ;  /* 0x0000000d00097308 */ /* 0x000e240000001800 */
[----:B0-----:R-:W-:-:S08]  /*2ba0*/  DFMA R6, -R12, R8, 1 ;  /* 0x3ff000000c06742b */ /* 0x001fd00000000108 */
[----:B------:R-:W-:-:S08]  /*2bb0*/  DFMA R6, R6, R6, R6 ;  /* 0x000000060606722b */ /* 0x000fd00000000006 */
[----:B------:R-:W-:-:S08]  /*2bc0*/  DFMA R8, R8, R6, R8 ;  /* 0x000000060808722b */ /* 0x000fd00000000008 */
[----:B------:R-:W-:-:S08]  /*2bd0*/  DMUL R6, R10, R8 ;  /* 0x000000080a067228 */ /* 0x000fd00000000000 */
[----:B------:R-:W-:-:S08]  /*2be0*/  DFMA R6, R10, R8, R6 ;  /* 0x000000080a06722b */ /* 0x000fd00000000006 */
[----:B------:R-:W-:Y:S02]  /*2bf0*/  DADD R14, R10, -R6 ;  /* 0x000000000a0e7229 */ /* 0x000fe40000000806 */
[CC--:B------:R-:W-:Y:S02]  /*2c00*/  DMUL R12, R6.reuse, R6.reuse ;  /* 0x00000006060c7228 */ /* 0x0c0fe40000000000 */
[----:B------:R-:W-:-:S04]  /*2c10*/  DMUL R22, R6, R6 ;  /* 0x0000000606167228 */ /* 0x000fc80000000000 */
[----:B------:R-:W-:-:S08]  /*2c20*/  DADD R14, R14, R14 ;  /* 0x000000000e0e7229 */ /* 0x000fd0000000000e */
[----:B------:R-:W-:Y:S01]  /*2c30*/  DFMA R10, R10, -R6, R14 ;  /* 0x800000060a0a722b */ /* 0x000fe2000000000e */
[----:B------:R-:W-:Y:S01]  /*2c40*/  IMAD.MOV.U32 R14, RZ, RZ, 0x41ad3b5a ;  /* 0x41ad3b5aff0e7424 */ /* 0x000fe200078e00ff */
[----:B------:R-:W-:-:S06]  /*2c50*/  MOV R15, 0x3ed0f5d2 ;  /* 0x3ed0f5d2000f7802 */ /* 0x000fcc0000000f00 */
[----:B------:R-:W-:Y:S02]  /*2c60*/  DMUL R8, R8, R10 ;  /* 0x0000000a08087228 */ /* 0x000fe40000000000 */
        /* <DEDUP_REMOVED lines=19> */
[----:B------:R-:W-:Y:S01]  /*2da0*/  DADD R16, -R10, UR6 ;  /* 0x000000060a107e29 */ /* 0x000fe20008000100 */
[----:B------:R-:W-:Y:S01]  /*2db0*/  UMOV UR6, 0xb9e7b0 ;  /* 0x00b9e7b000067882 */ /* 0x000fe20000000000 */
[----:B------:R-:W-:-:S06]  /*2dc0*/  UMOV UR7, 0x3c46a4cb ;  /* 0x3c46a4cb00077882 */ /* 0x000fcc0000000000 */
[----:B------:R-:W-:Y:S02]  /*2dd0*/  DFMA R12, R12, R14, R16 ;  /* 0x0000000e0c0c722b */ /* 0x000fe40000000010 */
[----:B------:R-:W-:Y:S01]  /*2de0*/  DFMA R14, R6, R6, -R22 ;  /* 0x00000006060e722b */ /* 0x000fe20000000816 */
[----:B------:R-:W-:Y:S02]  /*2df0*/  VIADD R17, R9, 0x100000 ;  /* 0x0010000009117836 */ /* 0x000fe40000000000 */
[----:B------:R-:W-:-:S03]  /*2e00*/  IMAD.MOV.U32 R16, RZ, RZ, R8 ;  /* 0x000000ffff107224 */ /* 0x000fc600078e0008 */
[----:B------:R-:W-:Y:S01]  /*2e10*/  DADD R12, R12, -UR6 ;  /* 0x800000060c0c7e29 */ /* 0x000fe20008000000 */
[----:B------:R-:W-:Y:S01]  /*2e20*/  UMOV UR6, 0x80000000 ;  /* 0x8000000000067882 */ /* 0x000fe20000000000 */
[----:B------:R-:W-:Y:S01]  /*2e30*/  UMOV UR7, 0x43300000 ;  /* 0x4330000000077882 */ /* 0x000fe20000000000 */
[C---:B------:R-:W-:Y:S02]  /*2e40*/  DFMA R14, R6.reuse, R16, R14 ;  /* 0x00000010060e722b */ /* 0x040fe4000000000e */
[----:B------:R-:W-:-:S08]  /*2e50*/  DMUL R16, R6, R22 ;  /* 0x0000001606107228 */ /* 0x000fd00000000000 */
[----:B------:R-:W-:-:S08]  /*2e60*/  DFMA R24, R6, R22, -R16 ;  /* 0x000000160618722b */ /* 0x000fd00000000810 */
[----:B------:R-:W-:-:S08]  /*2e70*/  DFMA R24, R8, R22, R24 ;  /* 0x000000160818722b */ /* 0x000fd00000000018 */
[----:B------:R-:W-:Y:S02]  /*2e80*/  DFMA R24, R6, R14, R24 ;  /* 0x0000000e0618722b */ /* 0x000fe40000000018 */
[----:B------:R-:W-:-:S08]  /*2e90*/  DADD R14, R10, R12 ;  /* 0x000000000a0e7229 */ /* 0x000fd0000000000c */
[----:B------:R-:W-:Y:S02]  /*2ea0*/  DADD R22, R10, -R14 ;  /* 0x000000000a167229 */ /* 0x000fe4000000080e */
[----:B------:R-:W-:-:S06]  /*2eb0*/  DMUL R10, R14, R16 ;  /* 0x000000100e0a7228 */ /* 0x000fcc0000000000 */
[----:B------:R-:W-:Y:S02]  /*2ec0*/  DADD R22, R12, R22 ;  /* 0x000000000c167229 */ /* 0x000fe40000000016 */
[----:B------:R-:W-:-:S08]  /*2ed0*/  DFMA R12, R14, R16, -R10 ;  /* 0x000000100e0c722b */ /* 0x000fd0000000080a */
[----:B------:R-:W-:-:S08]  /*2ee0*/  DFMA R12, R14, R24, R12 ;  /* 0x000000180e0c722b */ /* 0x000fd0000000000c */
[----:B------:R-:W-:-:S08]  /*2ef0*/  DFMA R22, R22, R16, R12 ;  /* 0x000000101616722b */ /* 0x000fd0000000000c */
[----:B------:R-:W-:-:S08]  /*2f00*/  DADD R14, R10, R22 ;  /* 0x000000000a0e7229 */ /* 0x000fd00000000016 */
[--C-:B------:R-:W-:Y:S02]  /*2f10*/  DADD R12, R6, R14.reuse ;  /* 0x00000000060c7229 */ /* 0x100fe4000000000e */
[----:B------:R-:W-:-:S06]  /*2f20*/  DADD R10, R10, -R14 ;  /* 0x000000000a0a7229 */ /* 0x000fcc000000080e */
[----:B------:R-:W-:Y:S02]  /*2f30*/  DADD R6, R6, -R12 ;  /* 0x0000000006067229 */ /* 0x000fe4000000080c */
[----:B------:R-:W-:-:S06]  /*2f40*/  DADD R10, R22, R10 ;  /* 0x00000000160a7229 */ /* 0x000fcc000000000a */
[----:B------:R-:W-:-:S08]  /*2f50*/  DADD R6, R14, R6 ;  /* 0x000000000e067229 */ /* 0x000fd00000000006 */
[----:B------:R-:W-:Y:S01]  /*2f60*/  DADD R10, R10, R6 ;  /* 0x000000000a0a7229 */ /* 0x000fe20000000006 */
[C---:B------:R-:W-:Y:S01]  /*2f70*/  VIADD R6, R30.reuse, 0xfffffc01 ;  /* 0xfffffc011e067836 */ /* 0x040fe20000000000 */
[----:B------:R-:W-:-:S06]  /*2f80*/  @P1 IADD3 R6, PT, PT, R30, -0x3fe, RZ ;  /* 0xfffffc021e061810 */ /* 0x000fcc0007ffe0ff */
[----:B------:R-:W-:Y:S01]  /*2f90*/  DADD R10, R8, R10 ;  /* 0x00000000080a7229 */ /* 0x000fe2000000000a */
[----:B------:R-:W-:Y:S01]  /*2fa0*/  LOP3.LUT R8, R6, 0x80000000, RZ, 0x3c, !PT ;  /* 0x8000000006087812 */ /* 0x000fe200078e3cff */
[----:B------:R-:W-:-:S06]  /*2fb0*/  IMAD.MOV.U32 R9, RZ, RZ, 0x43300000 ;  /* 0x43300000ff097424 */ /* 0x000fcc00078e00ff */
[----:B------:R-:W-:Y:S02]  /*2fc0*/  DADD R14, R12, R10 ;  /* 0x000000000c0e7229 */ /* 0x000fe4000000000a */
[----:B------:R-:W-:Y:S01]  /*2fd0*/  DADD R8, R8, -UR6 ;  /* 0x8000000608087e29 */ /* 0x000fe20008000000 */
[----:B------:R-:W-:Y:S01]  /*2fe0*/  UMOV UR6, 0xfefa39ef ;  /* 0xfefa39ef00067882 */ /* 0x000fe20000000000 */
[----:B------:R-:W-:-:S04]  /*2ff0*/  UMOV UR7, 0x3fe62e42 ;  /* 0x3fe62e4200077882 */ /* 0x000fc80000000000 */
[--C-:B------:R-:W-:Y:S02]  /*3000*/  DADD R12, R12, -R14.reuse ;  /* 0x000000000c0c7229 */ /* 0x100fe4000000080e */
[----:B------:R-:W-:-:S06]  /*3010*/  DFMA R6, R8, UR6, R14 ;  /* 0x0000000608067c2b */ /* 0x000fcc000800000e */
[----:B------:R-:W-:Y:S02]  /*3020*/  DADD R12, R10, R12 ;  /* 0x000000000a0c7229 */ /* 0x000fe4000000000c */
[----:B------:R-:W-:-:S08]  /*3030*/  DFMA R16, R8, -UR6, R6 ;  /* 0x8000000608107c2b */ /* 0x000fd00008000006 */
[----:B------:R-:W-:-:S08]  /*3040*/  DADD R16, -R14, R16 ;  /* 0x000000000e107229 */ /* 0x000fd00000000110 */
[----:B------:R-:W-:-:S08]  /*3050*/  DADD R12, R12, -R16 ;  /* 0x000000000c0c7229 */ /* 0x000fd00000000810 */
[----:B------:R-:W-:-:S08]  /*3060*/  DFMA R12, R8, UR8, R12 ;  /* 0x00000008080c7c2b */ /* 0x000fd0000800000c */
[----:B------:R-:W-:-:S08]  /*3070*/  DADD R8, R6, R12 ;  /* 0x0000000006087229 */ /* 0x000fd0000000000c */
[----:B------:R-:W-:Y:S02]  /*3080*/  DADD R10, R6, -R8 ;  /* 0x00000000060a7229 */ /* 0x000fe40000000808 */
[----:B------:R-:W-:-:S06]  /*3090*/  DMUL R6, R8, 4 ;  /* 0x4010000008067828 */ /* 0x000fcc0000000000 */
[----:B------:R-:W-:Y:S02]  /*30a0*/  DADD R12, R12, R10 ;  /* 0x000000000c0c7229 */ /* 0x000fe4000000000a */
[----:B------:R-:W-:Y:S01]  /*30b0*/  DFMA R8, R8, 4, -R6 ;  /* 0x401000000808782b */ /* 0x000fe20000000806 */
[----:B------:R-:W-:Y:S02]  /*30c0*/  IMAD.MOV.U32 R10, RZ, RZ, 0x652b82fe ;  /* 0x652b82feff0a7424 */ /* 0x000fe400078e00ff */
[----:B------:R-:W-:-:S05]  /*30d0*/  IMAD.MOV.U32 R11, RZ, RZ, 0x3ff71547 ;  /* 0x3ff71547ff0b7424 */ /* 0x000fca00078e00ff */
[----:B------:R-:W-:-:S08]  /*30e0*/  DFMA R12, R12, 4, R8 ;  /* 0x401000000c0c782b */ /* 0x000fd00000000008 */
[----:B------:R-:W-:-:S08]  /*30f0*/  DADD R8, R6, R12 ;  /* 0x0000000006087229 */ /* 0x000fd0000000000c */
[----:B------:R-:W-:Y:S02]  /*3100*/  DFMA R10, R8, R10, 6.75539944105574400000e+15 ;  /* 0x43380000080a742b */ /* 0x000fe4000000000a */
[----:B------:R-:W-:Y:S01]  /*3110*/  FSETP.GEU.AND P0, PT, |R9|, 4.1917929649353027344, PT ;  /* 0x4086232b0900780b */ /* 0x000fe20003f0e200 */
[----:B------:R-:W-:-:S05]  /*3120*/  DADD R6, R6, -R8 ;  /* 0x0000000006067229 */ /* 0x000fca0000000808 */
[----:B------:R-:W-:-:S03]  /*3130*/  DADD R14, R10, -6.75539944105574400000e+15 ;  /* 0xc33800000a0e7429 */ /* 0x000fc60000000000 */
[----:B------:R-:W-:-:S05]  /*3140*/  DADD R12, R12, R6 ;  /* 0x000000000c0c7229 */ /* 0x000fca0000000006 */
[----:B------:R-:W-:Y:S01]  /*3150*/  DFMA R16, R14, -UR6, R8 ;  /* 0x800000060e107c2b */ /* 0x000fe20008000008 */
[----:B------:R-:W-:Y:S01]  /*3160*/  UMOV UR6, 0x3b39803f ;  /* 0x3b39803f00067882 */ /* 0x000fe20000000000 */
[----:B------:R-:W-:-:S06]  /*3170*/  UMOV UR7, 0x3c7abc9e ;  /* 0x3c7abc9e00077882 */ /* 0x000fcc0000000000 */
[----:B------:R-:W-:Y:S01]  /*3180*/  DFMA R14, R14, -UR6, R16 ;  /* 0x800000060e0e7c2b */ /* 0x000fe20008000010 */
[----:B------:R-:W-:Y:S01]  /*3190*/  UMOV UR6, 0x69ce2bdf ;  /* 0x69ce2bdf00067882 */ /* 0x000fe20000000000 */
[----:B------:R-:W-:Y:S01]  /*31a0*/  MOV R16, 0xfca213ea ;  /* 0xfca213ea00107802 */ /* 0x000fe20000000f00 */
[----:B------:R-:W-:Y:S01]  /*31b0*/  IMAD.MOV.U32 R17, RZ, RZ, 0x3e928af3 ;  /* 0x3e928af3ff117424 */ /* 0x000fe200078e00ff */
        /* <DEDUP_REMOVED lines=28> */
[----:B------:R-:W-:Y:S02]  /*3380*/  IMAD R7, R10, 0x100000, R15 ;  /* 0x001000000a077824 */ /* 0x000fe400078e020f */
[----:B------:R-:W-:Y:S01]  /*3390*/  IMAD.MOV.U32 R6, RZ, RZ, R14 ;  /* 0x000000ffff067224 */ /* 0x000fe200078e000e */
[----:B------:R-:W-:Y:S06]  /*33a0*/  @!P0 BRA `(.L_x_52) ;  /* 0x0000000000308947 */ /* 0x000fec0003800000 */
[----:B------:R-:W-:Y:S01]  /*33b0*/  FSETP.GEU.AND P1, PT, |R9|, 4.2275390625, PT ;  /* 0x408748000900780b */ /* 0x000fe20003f2e200 */
[C---:B------:R-:W-:Y:S02]  /*33c0*/  DADD R16, R8.reuse, +INF ;  /* 0x7ff0000008107429 */ /* 0x040fe40000000000 */
[----:B------:R-:W-:-:S08]  /*33d0*/  DSETP.GEU.AND P0, PT, R8, RZ, PT ;  /* 0x000000ff0800722a */ /* 0x000fd00003f0e000 */
[----:B------:R-:W-:Y:S02]  /*33e0*/  FSEL R7, R17, RZ, P0 ;  /* 0x000000ff11077208 */ /* 0x000fe40000000000 */
[----:B------:R-:W-:-:S04]  /*33f0*/  @!P1 LEA.HI R6, R10, R10, RZ, 0x1 ;  /* 0x0000000a0a069211 */ /* 0x000fc800078f08ff */
[----:B------:R-:W-:Y:S02]  /*3400*/  @!P1 SHF.R.S32.HI R9, RZ, 0x1, R6 ;  /* 0x00000001ff099819 */ /* 0x000fe40000011406 */
[----:B------:R-:W-:Y:S02]  /*3410*/  FSEL R6, R16, RZ, P0 ;  /* 0x000000ff10067208 */ /* 0x000fe40000000000 */
[----:B------:R-:W-:Y:S01]  /*3420*/  @!P1 IADD3 R8, PT, PT, R10, -R9, RZ ;  /* 0x800000090a089210 */ /* 0x000fe20007ffe0ff */
[----:B------:R-:W-:-:S03]  /*3430*/  @!P1 IMAD R15, R9, 0x100000, R15 ;  /* 0x00100000090f9824 */ /* 0x000fc600078e020f */
[----:B------:R-:W-:Y:S01]  /*3440*/  @!P1 LEA R9, R8, 0x3ff00000, 0x14 ;  /* 0x3ff0000008099811 */ /* 0x000fe200078ea0ff */
[----:B------:R-:W-:-:S06]  /*3450*/  @!P1 IMAD.MOV.U32 R8, RZ, RZ, RZ ;  /* 0x000000ffff089224 */ /* 0x000fcc00078e00ff */
[----:B------:R-:W-:-:S11]  /*3460*/  @!P1 DMUL R6, R14, R8 ;  /* 0x000000080e069228 */ /* 0x000fd60000000000 */
.L_x_52:
[----:B------:R-:W-:Y:S02]  /*3470*/  DFMA R12, R12, R6, R6 ;  /* 0x000000060c0c722b */ /* 0x000fe40000000006 */
[----:B------:R-:W-:-:S08]  /*3480*/  DSETP.NEU.AND P0, PT, |R6|, +INF , PT ;  /* 0x7ff000000600742a */ /* 0x000fd00003f0d200 */
[----:B------:R-:W-:Y:S02]  /*3490*/  FSEL R8, R6, R12, !P0 ;  /* 0x0000000c06087208 */ /* 0x000fe40004000000 */
[----:B------:R-:W-:Y:S01]  /*34a0*/  FSEL R9, R7, R13, !P0 ;  /* 0x0000000d07097208 */ /* 0x000fe20004000000 */
[----:B------:R-:W-:Y:S01]  /*34b0*/  IMAD.MOV.U32 R7, RZ, RZ, 0x0 ;  /* 0x00000000ff077424 */ /* 0x000fe200078e00ff */
[----:B------:R-:W-:-:S04]  /*34c0*/  MOV R6, R26 ;  /* 0x0000001a00067202 */ /* 0x000fc80000000f00 */
[----:B------:R-:W-:Y:S05]  /*34d0*/  RET.REL.NODEC R6 `(_Z8rayTraceiPfS_S_S_S_S_i) ;  /* 0xffffffc806c87950 */ /* 0x000fea0003c3ffff */
.L_x_53:
[----:B------:R-:W-:-:S00]  /*34e0*/  BRA `(.L_x_53) ;  /* 0xfffffffc00fc7947 */ /* 0x000fc0000383ffff */
[----:B------:R-:W-:-:S00]  /*34f0*/  NOP ;  /* 0x0000000000007918 */ /* 0x000fc00000000000 */
        /* <DEDUP_REMOVED lines=8> */
.L_x_57:


//--------------------- .nv.shared.reserved.0     --------------------------
	.section	.nv.shared.reserved.0,"aw",@nobits
	.weak		__nv_reservedSMEM_offset_0_alias
	.size		__nv_reservedSMEM_offset_0_alias, 0, 64
	.other		__nv_reservedSMEM_offset_0_alias,@"STO_CUDA_RESERVED_SHARED STV_DEFAULT"
__nv_reservedSMEM_offset_0_alias:
	.zero		0
	.zero		64


//--------------------- .nv.constant0._Z8rayTraceiPfS_S_S_S_S_i --------------------------
	.section	.nv.constant0._Z8rayTraceiPfS_S_S_S_S_i,"a",@progbits
	.sectionflags	@""
	.align	4
.nv.constant0._Z8rayTraceiPfS_S_S_S_S_i:
	.zero		956


//--------------------- SYMBOLS --------------------------

	.type		.nv.reservedSmem.offset0,@object
	.size		.nv.reservedSmem.offset0,0x4
